//
// Generated by NVIDIA NVVM Compiler
//
// Compiler Build ID: CL-36424714
// Cuda compilation tools, release 13.0, V13.0.88
// Based on NVVM 20.0.0
//

.version 9.0
.target sm_100
.address_size 64

	// .globl	process_image
.global .align 4 .b8 __cudart_i2opi_f[24] = {65, 144, 67, 60, 153, 149, 98, 219, 192, 221, 52, 245, 209, 87, 39, 252, 41, 21, 68, 78, 110, 131, 249, 162};

.visible .entry process_image(
	.param .u64 .ptr .align 1 process_image_param_0,
	.param .u32 process_image_param_1,
	.param .u32 process_image_param_2,
	.param .u64 .ptr .align 1 process_image_param_3,
	.param .u64 .ptr .align 1 process_image_param_4,
	.param .u32 process_image_param_5,
	.param .u32 process_image_param_6,
	.param .u32 process_image_param_7,
	.param .u32 process_image_param_8
)
{
	.local .align 4 .b8 	__local_depot0[28];
	.reg .b64 	%SP;
	.reg .b64 	%SPL;
	.reg .pred 	%p<77>;
	.reg .b32 	%r<305>;
	.reg .b32 	%f<229>;
	.reg .b64 	%rd<141>;
	.reg .b64 	%fd<23>;

	mov.u64 	%SPL, __local_depot0;
	ld.param.u64 	%rd54, [process_image_param_0];
	ld.param.u32 	%r103, [process_image_param_1];
	ld.param.u32 	%r104, [process_image_param_2];
	ld.param.u64 	%rd55, [process_image_param_3];
	ld.param.u64 	%rd53, [process_image_param_4];
	ld.param.u32 	%r105, [process_image_param_5];
	ld.param.u32 	%r106, [process_image_param_6];
	ld.param.u32 	%r107, [process_image_param_7];
	ld.param.u32 	%r108, [process_image_param_8];
	cvta.to.global.u64 	%rd56, %rd55;
	cvta.to.global.u64 	%rd57, %rd54;
	add.u64 	%rd1, %SPL, 0;
	mov.u32 	%r109, %ctaid.x;
	mov.u32 	%r110, %ntid.x;
	mov.u32 	%r111, %tid.x;
	mad.lo.s32 	%r1, %r109, %r110, %r111;
	mov.u32 	%r112, %ctaid.y;
	mov.u32 	%r113, %ntid.y;
	mov.u32 	%r114, %tid.y;
	mad.lo.s32 	%r2, %r112, %r113, %r114;
	mov.u32 	%r115, %ctaid.z;
	mul.lo.s32 	%r116, %r115, 7;
	mul.wide.u32 	%rd59, %r116, 4;
	add.s64 	%rd2, %rd56, %rd59;
	mad.lo.s32 	%r117, %r104, %r115, %r2;
	mad.lo.s32 	%r118, %r117, %r103, %r1;
	mul.wide.s32 	%rd60, %r118, 4;
	add.s64 	%rd61, %rd57, %rd60;
	ld.global.u32 	%r119, [%rd61];
	setp.lt.s32 	%p1, %r119, 10;
	setp.ge.s32 	%p2, %r1, %r103;
	setp.ge.s32 	%p3, %r2, %r104;
	or.pred  	%p4, %p2, %p3;
	or.pred  	%p5, %p4, %p1;
	@%p5 bra 	$L__BB0_61;
	ld.global.u32 	%r120, [%rd2+24];
	ld.global.u32 	%r121, [%rd2+20];
	cvt.rn.f32.s32 	%f50, %r121;
	mul.f32 	%f1, %f50, 0f3C8EFA35;
	ld.global.u32 	%r122, [%rd2+16];
	cvt.rn.f32.s32 	%f51, %r122;
	mul.f32 	%f2, %f51, 0f3C8EFA35;
	ld.global.u32 	%r123, [%rd2+12];
	cvt.rn.f32.s32 	%f52, %r123;
	mul.f32 	%f3, %f52, 0f3C8EFA35;
	ld.global.u32 	%r3, [%rd2+8];
	ld.global.u32 	%r4, [%rd2+4];
	ld.global.u32 	%r5, [%rd2];
	cvt.rn.f32.s32 	%f53, %r120;
	mul.f32 	%f54, %f53, 0f3C8EFA35;
	mul.f32 	%f4, %f54, 0f3F000000;
	mul.f32 	%f55, %f4, 0f3F22F983;
	cvt.rni.s32.f32 	%r280, %f55;
	cvt.rn.f32.s32 	%f56, %r280;
	fma.rn.f32 	%f57, %f56, 0fBFC90FDA, %f4;
	fma.rn.f32 	%f58, %f56, 0fB3A22168, %f57;
	fma.rn.f32 	%f221, %f56, 0fA7C234C5, %f58;
	abs.f32 	%f6, %f4;
	setp.ltu.f32 	%p6, %f6, 0f47CE4780;
	@%p6 bra 	$L__BB0_9;
	setp.neu.f32 	%p7, %f6, 0f7F800000;
	@%p7 bra 	$L__BB0_4;
	mov.f32 	%f61, 0f00000000;
	mul.rn.f32 	%f221, %f4, %f61;
	mov.b32 	%r280, 0;
	bra.uni 	$L__BB0_9;
$L__BB0_4:
	mov.b32 	%r7, %f4;
	shl.b32 	%r125, %r7, 8;
	or.b32  	%r8, %r125, -2147483648;
	mov.b64 	%rd122, 0;
	mov.b32 	%r277, 0;
	mov.u64 	%rd120, __cudart_i2opi_f;
	mov.u64 	%rd121, %rd1;
$L__BB0_5:
	.pragma "nounroll";
	ld.global.nc.u32 	%r126, [%rd120];
	mad.wide.u32 	%rd64, %r126, %r8, %rd122;
	shr.u64 	%rd122, %rd64, 32;
	st.local.u32 	[%rd121], %rd64;
	add.s32 	%r277, %r277, 1;
	add.s64 	%rd121, %rd121, 4;
	add.s64 	%rd120, %rd120, 4;
	setp.ne.s32 	%p8, %r277, 6;
	@%p8 bra 	$L__BB0_5;
	shr.u32 	%r127, %r7, 23;
	st.local.u32 	[%rd1+24], %rd122;
	and.b32  	%r11, %r127, 31;
	and.b32  	%r128, %r127, 224;
	add.s32 	%r129, %r128, -128;
	shr.u32 	%r130, %r129, 5;
	mul.wide.u32 	%rd65, %r130, 4;
	sub.s64 	%rd9, %rd1, %rd65;
	ld.local.u32 	%r278, [%rd9+24];
	ld.local.u32 	%r279, [%rd9+20];
	setp.eq.s32 	%p9, %r11, 0;
	@%p9 bra 	$L__BB0_8;
	shf.l.wrap.b32 	%r278, %r279, %r278, %r11;
	ld.local.u32 	%r131, [%rd9+16];
	shf.l.wrap.b32 	%r279, %r131, %r279, %r11;
$L__BB0_8:
	shr.u32 	%r132, %r278, 30;
	shf.l.wrap.b32 	%r133, %r279, %r278, 2;
	shl.b32 	%r134, %r279, 2;
	shr.u32 	%r135, %r133, 31;
	add.s32 	%r136, %r135, %r132;
	neg.s32 	%r137, %r136;
	setp.lt.s32 	%p10, %r7, 0;
	selp.b32 	%r280, %r137, %r136, %p10;
	xor.b32  	%r138, %r133, %r7;
	shr.s32 	%r139, %r133, 31;
	xor.b32  	%r140, %r139, %r133;
	xor.b32  	%r141, %r139, %r134;
	cvt.u64.u32 	%rd66, %r140;
	shl.b64 	%rd67, %rd66, 32;
	cvt.u64.u32 	%rd68, %r141;
	or.b64  	%rd69, %rd67, %rd68;
	cvt.rn.f64.s64 	%fd1, %rd69;
	mul.f64 	%fd2, %fd1, 0d3BF921FB54442D19;
	cvt.rn.f32.f64 	%f59, %fd2;
	neg.f32 	%f60, %f59;
	setp.lt.s32 	%p11, %r138, 0;
	selp.f32 	%f221, %f60, %f59, %p11;
$L__BB0_9:
	mul.f32 	%f62, %f221, %f221;
	fma.rn.f32 	%f63, %f62, 0f3C190000, 0f3B560000;
	fma.rn.f32 	%f64, %f63, %f62, 0f3CC70000;
	fma.rn.f32 	%f65, %f64, %f62, 0f3D5B0000;
	fma.rn.f32 	%f66, %f65, %f62, 0f3E089438;
	fma.rn.f32 	%f67, %f66, %f62, 0f3EAAAA88;
	mul.rn.f32 	%f68, %f62, %f221;
	fma.rn.f32 	%f69, %f67, %f68, %f221;
	abs.f32 	%f70, %f221;
	setp.eq.f32 	%p12, %f70, 0f3A00B43C;
	selp.f32 	%f71, %f221, %f69, %p12;
	and.b32  	%r143, %r280, 1;
	setp.eq.b32 	%p13, %r143, 1;
	neg.f32 	%f72, %f71;
	rcp.approx.ftz.f32 	%f73, %f72;
	selp.f32 	%f74, %f73, %f71, %p13;
	cvt.rn.f64.s32 	%fd3, %r1;
	add.f64 	%fd4, %fd3, 0d3FE0000000000000;
	cvt.rn.f64.s32 	%fd5, %r103;
	div.rn.f64 	%fd6, %fd4, %fd5;
	cvt.rn.f32.f64 	%f75, %fd6;
	cvt.rn.f64.u32 	%fd7, %r2;
	add.f64 	%fd8, %fd7, 0d3FE0000000000000;
	cvt.rn.f64.u32 	%fd9, %r104;
	div.rn.f64 	%fd10, %fd8, %fd9;
	cvt.rn.f32.f64 	%f76, %fd10;
	fma.rn.f32 	%f77, %f75, 0f40000000, 0fBF800000;
	cvt.rn.f32.u32 	%f78, %r104;
	cvt.rn.f32.s32 	%f79, %r103;
	div.rn.f32 	%f80, %f79, %f78;
	mul.f32 	%f81, %f80, %f77;
	mul.f32 	%f10, %f81, %f74;
	add.f32 	%f82, %f76, %f76;
	mov.f32 	%f83, 0f3F800000;
	sub.f32 	%f84, %f83, %f82;
	mul.f32 	%f11, %f84, %f74;
	mul.f32 	%f85, %f3, 0f3F22F983;
	cvt.rni.s32.f32 	%r288, %f85;
	cvt.rn.f32.s32 	%f86, %r288;
	fma.rn.f32 	%f87, %f86, 0fBFC90FDA, %f3;
	fma.rn.f32 	%f88, %f86, 0fB3A22168, %f87;
	fma.rn.f32 	%f223, %f86, 0fA7C234C5, %f88;
	abs.f32 	%f13, %f3;
	setp.ltu.f32 	%p14, %f13, 0f47CE4780;
	mov.u32 	%r284, %r288;
	mov.f32 	%f222, %f223;
	@%p14 bra 	$L__BB0_17;
	setp.neu.f32 	%p15, %f13, 0f7F800000;
	@%p15 bra 	$L__BB0_12;
	mov.f32 	%f91, 0f00000000;
	mul.rn.f32 	%f222, %f3, %f91;
	mov.b32 	%r284, 0;
	bra.uni 	$L__BB0_17;
$L__BB0_12:
	mov.b32 	%r21, %f3;
	shl.b32 	%r145, %r21, 8;
	or.b32  	%r22, %r145, -2147483648;
	mov.b64 	%rd125, 0;
	mov.b32 	%r281, 0;
	mov.u64 	%rd123, __cudart_i2opi_f;
	mov.u64 	%rd124, %rd1;
$L__BB0_13:
	.pragma "nounroll";
	ld.global.nc.u32 	%r146, [%rd123];
	mad.wide.u32 	%rd72, %r146, %r22, %rd125;
	shr.u64 	%rd125, %rd72, 32;
	st.local.u32 	[%rd124], %rd72;
	add.s32 	%r281, %r281, 1;
	add.s64 	%rd124, %rd124, 4;
	add.s64 	%rd123, %rd123, 4;
	setp.ne.s32 	%p16, %r281, 6;
	@%p16 bra 	$L__BB0_13;
	shr.u32 	%r147, %r21, 23;
	st.local.u32 	[%rd1+24], %rd125;
	and.b32  	%r25, %r147, 31;
	and.b32  	%r148, %r147, 224;
	add.s32 	%r149, %r148, -128;
	shr.u32 	%r150, %r149, 5;
	mul.wide.u32 	%rd73, %r150, 4;
	sub.s64 	%rd16, %rd1, %rd73;
	ld.local.u32 	%r282, [%rd16+24];
	ld.local.u32 	%r283, [%rd16+20];
	setp.eq.s32 	%p17, %r25, 0;
	@%p17 bra 	$L__BB0_16;
	shf.l.wrap.b32 	%r282, %r283, %r282, %r25;
	ld.local.u32 	%r151, [%rd16+16];
	shf.l.wrap.b32 	%r283, %r151, %r283, %r25;
$L__BB0_16:
	shr.u32 	%r152, %r282, 30;
	shf.l.wrap.b32 	%r153, %r283, %r282, 2;
	shl.b32 	%r154, %r283, 2;
	shr.u32 	%r155, %r153, 31;
	add.s32 	%r156, %r155, %r152;
	neg.s32 	%r157, %r156;
	setp.lt.s32 	%p18, %r21, 0;
	selp.b32 	%r284, %r157, %r156, %p18;
	xor.b32  	%r158, %r153, %r21;
	shr.s32 	%r159, %r153, 31;
	xor.b32  	%r160, %r159, %r153;
	xor.b32  	%r161, %r159, %r154;
	cvt.u64.u32 	%rd74, %r160;
	shl.b64 	%rd75, %rd74, 32;
	cvt.u64.u32 	%rd76, %r161;
	or.b64  	%rd77, %rd75, %rd76;
	cvt.rn.f64.s64 	%fd11, %rd77;
	mul.f64 	%fd12, %fd11, 0d3BF921FB54442D19;
	cvt.rn.f32.f64 	%f89, %fd12;
	neg.f32 	%f90, %f89;
	setp.lt.s32 	%p19, %r158, 0;
	selp.f32 	%f222, %f90, %f89, %p19;
$L__BB0_17:
	setp.ltu.f32 	%p20, %f13, 0f47CE4780;
	add.s32 	%r163, %r284, 1;
	mul.rn.f32 	%f92, %f222, %f222;
	and.b32  	%r164, %r284, 1;
	setp.eq.b32 	%p21, %r164, 1;
	selp.f32 	%f93, %f222, 0f3F800000, %p21;
	fma.rn.f32 	%f94, %f92, %f93, 0f00000000;
	fma.rn.f32 	%f95, %f92, 0f37CBAC00, 0fBAB607ED;
	selp.f32 	%f96, 0fB94D4153, %f95, %p21;
	selp.f32 	%f97, 0f3C0885E4, 0f3D2AAABB, %p21;
	fma.rn.f32 	%f98, %f96, %f92, %f97;
	selp.f32 	%f99, 0fBE2AAAA8, 0fBEFFFFFF, %p21;
	fma.rn.f32 	%f100, %f98, %f92, %f99;
	fma.rn.f32 	%f101, %f100, %f94, %f93;
	and.b32  	%r165, %r163, 2;
	setp.eq.s32 	%p22, %r165, 0;
	mov.f32 	%f102, 0f00000000;
	sub.f32 	%f103, %f102, %f101;
	selp.f32 	%f17, %f101, %f103, %p22;
	@%p20 bra 	$L__BB0_25;
	setp.neu.f32 	%p23, %f13, 0f7F800000;
	@%p23 bra 	$L__BB0_20;
	mov.f32 	%f106, 0f00000000;
	mul.rn.f32 	%f223, %f3, %f106;
	mov.b32 	%r288, 0;
	bra.uni 	$L__BB0_25;
$L__BB0_20:
	mov.b32 	%r34, %f3;
	shl.b32 	%r167, %r34, 8;
	or.b32  	%r35, %r167, -2147483648;
	mov.b64 	%rd128, 0;
	mov.b32 	%r285, 0;
	mov.u64 	%rd126, __cudart_i2opi_f;
	mov.u64 	%rd127, %rd1;
$L__BB0_21:
	.pragma "nounroll";
	ld.global.nc.u32 	%r168, [%rd126];
	mad.wide.u32 	%rd80, %r168, %r35, %rd128;
	shr.u64 	%rd128, %rd80, 32;
	st.local.u32 	[%rd127], %rd80;
	add.s32 	%r285, %r285, 1;
	add.s64 	%rd127, %rd127, 4;
	add.s64 	%rd126, %rd126, 4;
	setp.ne.s32 	%p24, %r285, 6;
	@%p24 bra 	$L__BB0_21;
	shr.u32 	%r169, %r34, 23;
	st.local.u32 	[%rd1+24], %rd128;
	and.b32  	%r38, %r169, 31;
	and.b32  	%r170, %r169, 224;
	add.s32 	%r171, %r170, -128;
	shr.u32 	%r172, %r171, 5;
	mul.wide.u32 	%rd81, %r172, 4;
	sub.s64 	%rd23, %rd1, %rd81;
	ld.local.u32 	%r286, [%rd23+24];
	ld.local.u32 	%r287, [%rd23+20];
	setp.eq.s32 	%p25, %r38, 0;
	@%p25 bra 	$L__BB0_24;
	shf.l.wrap.b32 	%r286, %r287, %r286, %r38;
	ld.local.u32 	%r173, [%rd23+16];
	shf.l.wrap.b32 	%r287, %r173, %r287, %r38;
$L__BB0_24:
	shr.u32 	%r174, %r286, 30;
	shf.l.wrap.b32 	%r175, %r287, %r286, 2;
	shl.b32 	%r176, %r287, 2;
	shr.u32 	%r177, %r175, 31;
	add.s32 	%r178, %r177, %r174;
	neg.s32 	%r179, %r178;
	setp.lt.s32 	%p26, %r34, 0;
	selp.b32 	%r288, %r179, %r178, %p26;
	xor.b32  	%r180, %r175, %r34;
	shr.s32 	%r181, %r175, 31;
	xor.b32  	%r182, %r181, %r175;
	xor.b32  	%r183, %r181, %r176;
	cvt.u64.u32 	%rd82, %r182;
	shl.b64 	%rd83, %rd82, 32;
	cvt.u64.u32 	%rd84, %r183;
	or.b64  	%rd85, %rd83, %rd84;
	cvt.rn.f64.s64 	%fd13, %rd85;
	mul.f64 	%fd14, %fd13, 0d3BF921FB54442D19;
	cvt.rn.f32.f64 	%f104, %fd14;
	neg.f32 	%f105, %f104;
	setp.lt.s32 	%p27, %r180, 0;
	selp.f32 	%f223, %f105, %f104, %p27;
$L__BB0_25:
	mul.rn.f32 	%f107, %f223, %f223;
	and.b32  	%r185, %r288, 1;
	setp.eq.b32 	%p28, %r185, 1;
	selp.f32 	%f108, 0f3F800000, %f223, %p28;
	fma.rn.f32 	%f109, %f107, %f108, 0f00000000;
	fma.rn.f32 	%f110, %f107, 0f37CBAC00, 0fBAB607ED;
	selp.f32 	%f111, %f110, 0fB94D4153, %p28;
	selp.f32 	%f112, 0f3D2AAABB, 0f3C0885E4, %p28;
	fma.rn.f32 	%f113, %f111, %f107, %f112;
	selp.f32 	%f114, 0fBEFFFFFF, 0fBE2AAAA8, %p28;
	fma.rn.f32 	%f115, %f113, %f107, %f114;
	fma.rn.f32 	%f116, %f115, %f109, %f108;
	and.b32  	%r186, %r288, 2;
	setp.eq.s32 	%p29, %r186, 0;
	mov.f32 	%f117, 0f00000000;
	sub.f32 	%f118, %f117, %f116;
	selp.f32 	%f21, %f116, %f118, %p29;
	mul.f32 	%f119, %f2, 0f3F22F983;
	cvt.rni.s32.f32 	%r296, %f119;
	cvt.rn.f32.s32 	%f120, %r296;
	fma.rn.f32 	%f121, %f120, 0fBFC90FDA, %f2;
	fma.rn.f32 	%f122, %f120, 0fB3A22168, %f121;
	fma.rn.f32 	%f225, %f120, 0fA7C234C5, %f122;
	abs.f32 	%f23, %f2;
	setp.ltu.f32 	%p30, %f23, 0f47CE4780;
	mov.u32 	%r292, %r296;
	mov.f32 	%f224, %f225;
	@%p30 bra 	$L__BB0_33;
	setp.neu.f32 	%p31, %f23, 0f7F800000;
	@%p31 bra 	$L__BB0_28;
	mov.f32 	%f125, 0f00000000;
	mul.rn.f32 	%f224, %f2, %f125;
	mov.b32 	%r292, 0;
	bra.uni 	$L__BB0_33;
$L__BB0_28:
	mov.b32 	%r48, %f2;
	shl.b32 	%r188, %r48, 8;
	or.b32  	%r49, %r188, -2147483648;
	mov.b64 	%rd131, 0;
	mov.b32 	%r289, 0;
	mov.u64 	%rd129, __cudart_i2opi_f;
	mov.u64 	%rd130, %rd1;
$L__BB0_29:
	.pragma "nounroll";
	ld.global.nc.u32 	%r189, [%rd129];
	mad.wide.u32 	%rd88, %r189, %r49, %rd131;
	shr.u64 	%rd131, %rd88, 32;
	st.local.u32 	[%rd130], %rd88;
	add.s32 	%r289, %r289, 1;
	add.s64 	%rd130, %rd130, 4;
	add.s64 	%rd129, %rd129, 4;
	setp.ne.s32 	%p32, %r289, 6;
	@%p32 bra 	$L__BB0_29;
	shr.u32 	%r190, %r48, 23;
	st.local.u32 	[%rd1+24], %rd131;
	and.b32  	%r52, %r190, 31;
	and.b32  	%r191, %r190, 224;
	add.s32 	%r192, %r191, -128;
	shr.u32 	%r193, %r192, 5;
	mul.wide.u32 	%rd89, %r193, 4;
	sub.s64 	%rd30, %rd1, %rd89;
	ld.local.u32 	%r290, [%rd30+24];
	ld.local.u32 	%r291, [%rd30+20];
	setp.eq.s32 	%p33, %r52, 0;
	@%p33 bra 	$L__BB0_32;
	shf.l.wrap.b32 	%r290, %r291, %r290, %r52;
	ld.local.u32 	%r194, [%rd30+16];
	shf.l.wrap.b32 	%r291, %r194, %r291, %r52;
$L__BB0_32:
	shr.u32 	%r195, %r290, 30;
	shf.l.wrap.b32 	%r196, %r291, %r290, 2;
	shl.b32 	%r197, %r291, 2;
	shr.u32 	%r198, %r196, 31;
	add.s32 	%r199, %r198, %r195;
	neg.s32 	%r200, %r199;
	setp.lt.s32 	%p34, %r48, 0;
	selp.b32 	%r292, %r200, %r199, %p34;
	xor.b32  	%r201, %r196, %r48;
	shr.s32 	%r202, %r196, 31;
	xor.b32  	%r203, %r202, %r196;
	xor.b32  	%r204, %r202, %r197;
	cvt.u64.u32 	%rd90, %r203;
	shl.b64 	%rd91, %rd90, 32;
	cvt.u64.u32 	%rd92, %r204;
	or.b64  	%rd93, %rd91, %rd92;
	cvt.rn.f64.s64 	%fd15, %rd93;
	mul.f64 	%fd16, %fd15, 0d3BF921FB54442D19;
	cvt.rn.f32.f64 	%f123, %fd16;
	neg.f32 	%f124, %f123;
	setp.lt.s32 	%p35, %r201, 0;
	selp.f32 	%f224, %f124, %f123, %p35;
$L__BB0_33:
	setp.ltu.f32 	%p36, %f23, 0f47CE4780;
	add.s32 	%r206, %r292, 1;
	mul.rn.f32 	%f126, %f224, %f224;
	and.b32  	%r207, %r292, 1;
	setp.eq.b32 	%p37, %r207, 1;
	selp.f32 	%f127, %f224, 0f3F800000, %p37;
	fma.rn.f32 	%f128, %f126, %f127, 0f00000000;
	fma.rn.f32 	%f129, %f126, 0f37CBAC00, 0fBAB607ED;
	selp.f32 	%f130, 0fB94D4153, %f129, %p37;
	selp.f32 	%f131, 0f3C0885E4, 0f3D2AAABB, %p37;
	fma.rn.f32 	%f132, %f130, %f126, %f131;
	selp.f32 	%f133, 0fBE2AAAA8, 0fBEFFFFFF, %p37;
	fma.rn.f32 	%f134, %f132, %f126, %f133;
	fma.rn.f32 	%f135, %f134, %f128, %f127;
	and.b32  	%r208, %r206, 2;
	setp.eq.s32 	%p38, %r208, 0;
	mov.f32 	%f136, 0f00000000;
	sub.f32 	%f137, %f136, %f135;
	selp.f32 	%f27, %f135, %f137, %p38;
	@%p36 bra 	$L__BB0_41;
	setp.neu.f32 	%p39, %f23, 0f7F800000;
	@%p39 bra 	$L__BB0_36;
	mov.f32 	%f140, 0f00000000;
	mul.rn.f32 	%f225, %f2, %f140;
	mov.b32 	%r296, 0;
	bra.uni 	$L__BB0_41;
$L__BB0_36:
	mov.b32 	%r61, %f2;
	shl.b32 	%r210, %r61, 8;
	or.b32  	%r62, %r210, -2147483648;
	mov.b64 	%rd134, 0;
	mov.b32 	%r293, 0;
	mov.u64 	%rd132, __cudart_i2opi_f;
	mov.u64 	%rd133, %rd1;
$L__BB0_37:
	.pragma "nounroll";
	ld.global.nc.u32 	%r211, [%rd132];
	mad.wide.u32 	%rd96, %r211, %r62, %rd134;
	shr.u64 	%rd134, %rd96, 32;
	st.local.u32 	[%rd133], %rd96;
	add.s32 	%r293, %r293, 1;
	add.s64 	%rd133, %rd133, 4;
	add.s64 	%rd132, %rd132, 4;
	setp.ne.s32 	%p40, %r293, 6;
	@%p40 bra 	$L__BB0_37;
	shr.u32 	%r212, %r61, 23;
	st.local.u32 	[%rd1+24], %rd134;
	and.b32  	%r65, %r212, 31;
	and.b32  	%r213, %r212, 224;
	add.s32 	%r214, %r213, -128;
	shr.u32 	%r215, %r214, 5;
	mul.wide.u32 	%rd97, %r215, 4;
	sub.s64 	%rd37, %rd1, %rd97;
	ld.local.u32 	%r294, [%rd37+24];
	ld.local.u32 	%r295, [%rd37+20];
	setp.eq.s32 	%p41, %r65, 0;
	@%p41 bra 	$L__BB0_40;
	shf.l.wrap.b32 	%r294, %r295, %r294, %r65;
	ld.local.u32 	%r216, [%rd37+16];
	shf.l.wrap.b32 	%r295, %r216, %r295, %r65;
$L__BB0_40:
	shr.u32 	%r217, %r294, 30;
	shf.l.wrap.b32 	%r218, %r295, %r294, 2;
	shl.b32 	%r219, %r295, 2;
	shr.u32 	%r220, %r218, 31;
	add.s32 	%r221, %r220, %r217;
	neg.s32 	%r222, %r221;
	setp.lt.s32 	%p42, %r61, 0;
	selp.b32 	%r296, %r222, %r221, %p42;
	xor.b32  	%r223, %r218, %r61;
	shr.s32 	%r224, %r218, 31;
	xor.b32  	%r225, %r224, %r218;
	xor.b32  	%r226, %r224, %r219;
	cvt.u64.u32 	%rd98, %r225;
	shl.b64 	%rd99, %rd98, 32;
	cvt.u64.u32 	%rd100, %r226;
	or.b64  	%rd101, %rd99, %rd100;
	cvt.rn.f64.s64 	%fd17, %rd101;
	mul.f64 	%fd18, %fd17, 0d3BF921FB54442D19;
	cvt.rn.f32.f64 	%f138, %fd18;
	neg.f32 	%f139, %f138;
	setp.lt.s32 	%p43, %r223, 0;
	selp.f32 	%f225, %f139, %f138, %p43;
$L__BB0_41:
	mul.rn.f32 	%f141, %f225, %f225;
	and.b32  	%r228, %r296, 1;
	setp.eq.b32 	%p44, %r228, 1;
	selp.f32 	%f142, 0f3F800000, %f225, %p44;
	fma.rn.f32 	%f143, %f141, %f142, 0f00000000;
	fma.rn.f32 	%f144, %f141, 0f37CBAC00, 0fBAB607ED;
	selp.f32 	%f145, %f144, 0fB94D4153, %p44;
	selp.f32 	%f146, 0f3D2AAABB, 0f3C0885E4, %p44;
	fma.rn.f32 	%f147, %f145, %f141, %f146;
	selp.f32 	%f148, 0fBEFFFFFF, 0fBE2AAAA8, %p44;
	fma.rn.f32 	%f149, %f147, %f141, %f148;
	fma.rn.f32 	%f150, %f149, %f143, %f142;
	and.b32  	%r229, %r296, 2;
	setp.eq.s32 	%p45, %r229, 0;
	mov.f32 	%f151, 0f00000000;
	sub.f32 	%f152, %f151, %f150;
	selp.f32 	%f31, %f150, %f152, %p45;
	mul.f32 	%f153, %f1, 0f3F22F983;
	cvt.rni.s32.f32 	%r304, %f153;
	cvt.rn.f32.s32 	%f154, %r304;
	fma.rn.f32 	%f155, %f154, 0fBFC90FDA, %f1;
	fma.rn.f32 	%f156, %f154, 0fB3A22168, %f155;
	fma.rn.f32 	%f227, %f154, 0fA7C234C5, %f156;
	abs.f32 	%f33, %f1;
	setp.ltu.f32 	%p46, %f33, 0f47CE4780;
	mov.u32 	%r300, %r304;
	mov.f32 	%f226, %f227;
	@%p46 bra 	$L__BB0_49;
	setp.neu.f32 	%p47, %f33, 0f7F800000;
	@%p47 bra 	$L__BB0_44;
	mov.f32 	%f159, 0f00000000;
	mul.rn.f32 	%f226, %f1, %f159;
	mov.b32 	%r300, 0;
	bra.uni 	$L__BB0_49;
$L__BB0_44:
	mov.b32 	%r75, %f1;
	mov.b64 	%rd137, 0;
	mov.b32 	%r297, 0;
	mov.u64 	%rd135, __cudart_i2opi_f;
	shl.b32 	%r232, %r75, 8;
	or.b32  	%r233, %r232, -2147483648;
	mov.u64 	%rd136, %rd1;
$L__BB0_45:
	.pragma "nounroll";
	ld.global.nc.u32 	%r231, [%rd135];
	mad.wide.u32 	%rd104, %r231, %r233, %rd137;
	shr.u64 	%rd137, %rd104, 32;
	st.local.u32 	[%rd136], %rd104;
	add.s32 	%r297, %r297, 1;
	add.s64 	%rd136, %rd136, 4;
	add.s64 	%rd135, %rd135, 4;
	setp.ne.s32 	%p48, %r297, 6;
	@%p48 bra 	$L__BB0_45;
	shr.u32 	%r234, %r75, 23;
	st.local.u32 	[%rd1+24], %rd137;
	and.b32  	%r78, %r234, 31;
	and.b32  	%r235, %r234, 224;
	add.s32 	%r236, %r235, -128;
	shr.u32 	%r237, %r236, 5;
	mul.wide.u32 	%rd105, %r237, 4;
	sub.s64 	%rd44, %rd1, %rd105;
	ld.local.u32 	%r298, [%rd44+24];
	ld.local.u32 	%r299, [%rd44+20];
	setp.eq.s32 	%p49, %r78, 0;
	@%p49 bra 	$L__BB0_48;
	shf.l.wrap.b32 	%r298, %r299, %r298, %r78;
	ld.local.u32 	%r238, [%rd44+16];
	shf.l.wrap.b32 	%r299, %r238, %r299, %r78;
$L__BB0_48:
	shr.u32 	%r239, %r298, 30;
	shf.l.wrap.b32 	%r240, %r299, %r298, 2;
	shl.b32 	%r241, %r299, 2;
	shr.u32 	%r242, %r240, 31;
	add.s32 	%r243, %r242, %r239;
	neg.s32 	%r244, %r243;
	setp.lt.s32 	%p50, %r75, 0;
	selp.b32 	%r300, %r244, %r243, %p50;
	xor.b32  	%r245, %r240, %r75;
	shr.s32 	%r246, %r240, 31;
	xor.b32  	%r247, %r246, %r240;
	xor.b32  	%r248, %r246, %r241;
	cvt.u64.u32 	%rd106, %r247;
	shl.b64 	%rd107, %rd106, 32;
	cvt.u64.u32 	%rd108, %r248;
	or.b64  	%rd109, %rd107, %rd108;
	cvt.rn.f64.s64 	%fd19, %rd109;
	mul.f64 	%fd20, %fd19, 0d3BF921FB54442D19;
	cvt.rn.f32.f64 	%f157, %fd20;
	neg.f32 	%f158, %f157;
	setp.lt.s32 	%p51, %r245, 0;
	selp.f32 	%f226, %f158, %f157, %p51;
$L__BB0_49:
	setp.ltu.f32 	%p52, %f33, 0f47CE4780;
	add.s32 	%r250, %r300, 1;
	mul.rn.f32 	%f160, %f226, %f226;
	and.b32  	%r251, %r300, 1;
	setp.eq.b32 	%p53, %r251, 1;
	selp.f32 	%f161, %f226, 0f3F800000, %p53;
	fma.rn.f32 	%f162, %f160, %f161, 0f00000000;
	fma.rn.f32 	%f163, %f160, 0f37CBAC00, 0fBAB607ED;
	selp.f32 	%f164, 0fB94D4153, %f163, %p53;
	selp.f32 	%f165, 0f3C0885E4, 0f3D2AAABB, %p53;
	fma.rn.f32 	%f166, %f164, %f160, %f165;
	selp.f32 	%f167, 0fBE2AAAA8, 0fBEFFFFFF, %p53;
	fma.rn.f32 	%f168, %f166, %f160, %f167;
	fma.rn.f32 	%f169, %f168, %f162, %f161;
	and.b32  	%r252, %r250, 2;
	setp.eq.s32 	%p54, %r252, 0;
	mov.f32 	%f170, 0f00000000;
	sub.f32 	%f171, %f170, %f169;
	selp.f32 	%f37, %f169, %f171, %p54;
	@%p52 bra 	$L__BB0_57;
	setp.neu.f32 	%p55, %f33, 0f7F800000;
	@%p55 bra 	$L__BB0_52;
	mov.f32 	%f174, 0f00000000;
	mul.rn.f32 	%f227, %f1, %f174;
	mov.b32 	%r304, 0;
	bra.uni 	$L__BB0_57;
$L__BB0_52:
	mov.b32 	%r87, %f1;
	shl.b32 	%r254, %r87, 8;
	or.b32  	%r88, %r254, -2147483648;
	mov.b64 	%rd140, 0;
	mov.b32 	%r301, 0;
	mov.u64 	%rd138, __cudart_i2opi_f;
	mov.u64 	%rd139, %rd1;
$L__BB0_53:
	.pragma "nounroll";
	ld.global.nc.u32 	%r255, [%rd138];
	mad.wide.u32 	%rd112, %r255, %r88, %rd140;
	shr.u64 	%rd140, %rd112, 32;
	st.local.u32 	[%rd139], %rd112;
	add.s32 	%r301, %r301, 1;
	add.s64 	%rd139, %rd139, 4;
	add.s64 	%rd138, %rd138, 4;
	setp.ne.s32 	%p56, %r301, 6;
	@%p56 bra 	$L__BB0_53;
	shr.u32 	%r256, %r87, 23;
	st.local.u32 	[%rd1+24], %rd140;
	and.b32  	%r91, %r256, 31;
	and.b32  	%r257, %r256, 224;
	add.s32 	%r258, %r257, -128;
	shr.u32 	%r259, %r258, 5;
	mul.wide.u32 	%rd113, %r259, 4;
	sub.s64 	%rd51, %rd1, %rd113;
	ld.local.u32 	%r302, [%rd51+24];
	ld.local.u32 	%r303, [%rd51+20];
	setp.eq.s32 	%p57, %r91, 0;
	@%p57 bra 	$L__BB0_56;
	shf.l.wrap.b32 	%r302, %r303, %r302, %r91;
	ld.local.u32 	%r260, [%rd51+16];
	shf.l.wrap.b32 	%r303, %r260, %r303, %r91;
$L__BB0_56:
	shr.u32 	%r261, %r302, 30;
	shf.l.wrap.b32 	%r262, %r303, %r302, 2;
	shl.b32 	%r263, %r303, 2;
	shr.u32 	%r264, %r262, 31;
	add.s32 	%r265, %r264, %r261;
	neg.s32 	%r266, %r265;
	setp.lt.s32 	%p58, %r87, 0;
	selp.b32 	%r304, %r266, %r265, %p58;
	xor.b32  	%r267, %r262, %r87;
	shr.s32 	%r268, %r262, 31;
	xor.b32  	%r269, %r268, %r262;
	xor.b32  	%r270, %r268, %r263;
	cvt.u64.u32 	%rd114, %r269;
	shl.b64 	%rd115, %rd114, 32;
	cvt.u64.u32 	%rd116, %r270;
	or.b64  	%rd117, %rd115, %rd116;
	cvt.rn.f64.s64 	%fd21, %rd117;
	mul.f64 	%fd22, %fd21, 0d3BF921FB54442D19;
	cvt.rn.f32.f64 	%f172, %fd22;
	neg.f32 	%f173, %f172;
	setp.lt.s32 	%p59, %r267, 0;
	selp.f32 	%f227, %f173, %f172, %p59;
$L__BB0_57:
	mul.rn.f32 	%f176, %f227, %f227;
	and.b32  	%r272, %r304, 1;
	setp.eq.b32 	%p60, %r272, 1;
	selp.f32 	%f177, 0f3F800000, %f227, %p60;
	fma.rn.f32 	%f178, %f176, %f177, 0f00000000;
	fma.rn.f32 	%f179, %f176, 0f37CBAC00, 0fBAB607ED;
	selp.f32 	%f180, %f179, 0fB94D4153, %p60;
	selp.f32 	%f181, 0f3D2AAABB, 0f3C0885E4, %p60;
	fma.rn.f32 	%f182, %f180, %f176, %f181;
	selp.f32 	%f183, 0fBEFFFFFF, 0fBE2AAAA8, %p60;
	fma.rn.f32 	%f184, %f182, %f176, %f183;
	fma.rn.f32 	%f185, %f184, %f178, %f177;
	and.b32  	%r273, %r304, 2;
	setp.eq.s32 	%p61, %r273, 0;
	mov.f32 	%f228, 0f00000000;
	sub.f32 	%f186, %f228, %f185;
	selp.f32 	%f187, %f185, %f186, %p61;
	mul.f32 	%f188, %f27, %f37;
	mul.f32 	%f189, %f21, %f31;
	fma.rn.f32 	%f190, %f189, %f187, %f188;
	mul.f32 	%f191, %f31, %f37;
	mul.f32 	%f192, %f21, %f191;
	mul.f32 	%f193, %f27, %f187;
	sub.f32 	%f194, %f192, %f193;
	mul.f32 	%f195, %f17, %f187;
	mul.f32 	%f196, %f17, %f37;
	mul.f32 	%f197, %f21, %f27;
	mul.f32 	%f198, %f197, %f187;
	sub.f32 	%f199, %f198, %f191;
	mul.f32 	%f200, %f31, %f187;
	fma.rn.f32 	%f201, %f21, %f188, %f200;
	mul.f32 	%f202, %f11, %f194;
	fma.rn.f32 	%f203, %f10, %f190, %f202;
	fma.rn.f32 	%f204, %f17, %f31, %f203;
	mul.f32 	%f205, %f10, %f195;
	fma.rn.f32 	%f206, %f11, %f196, %f205;
	sub.f32 	%f207, %f206, %f21;
	mul.f32 	%f208, %f11, %f201;
	fma.rn.f32 	%f209, %f10, %f199, %f208;
	fma.rn.f32 	%f210, %f17, %f27, %f209;
	mul.f32 	%f211, %f204, %f204;
	fma.rn.f32 	%f212, %f207, %f207, %f211;
	fma.rn.f32 	%f213, %f210, %f210, %f212;
	rsqrt.approx.f32 	%f214, %f213;
	mul.f32 	%f41, %f214, %f204;
	mul.f32 	%f42, %f214, %f207;
	mul.f32 	%f43, %f214, %f210;
	cvt.rn.f32.s32 	%f44, %r5;
	cvt.rn.f32.s32 	%f45, %r4;
	cvt.rn.f32.s32 	%f46, %r3;
	cvt.rn.f32.s32 	%f47, %r108;
	cvta.to.global.u64 	%rd52, %rd53;
$L__BB0_58:
	fma.rn.f32 	%f215, %f41, %f228, %f44;
	fma.rn.f32 	%f216, %f42, %f228, %f45;
	fma.rn.f32 	%f217, %f43, %f228, %f46;
	div.rn.f32 	%f218, %f215, %f47;
	cvt.rzi.s32.f32 	%r100, %f218;
	div.rn.f32 	%f219, %f216, %f47;
	cvt.rzi.s32.f32 	%r101, %f219;
	div.rn.f32 	%f220, %f217, %f47;
	cvt.rzi.s32.f32 	%r102, %f220;
	setp.gt.s32 	%p62, %r100, -1;
	setp.lt.s32 	%p63, %r100, %r105;
	and.pred  	%p64, %p62, %p63;
	setp.gt.s32 	%p65, %r101, -1;
	setp.lt.s32 	%p66, %r101, %r106;
	and.pred  	%p67, %p65, %p66;
	and.pred  	%p69, %p64, %p67;
	setp.gt.s32 	%p70, %r102, -1;
	setp.lt.s32 	%p71, %r102, %r107;
	and.pred  	%p72, %p70, %p71;
	and.pred  	%p74, %p69, %p72;
	not.pred 	%p75, %p74;
	@%p75 bra 	$L__BB0_60;
	mad.lo.s32 	%r274, %r100, %r106, %r101;
	mad.lo.s32 	%r275, %r274, %r107, %r102;
	mul.wide.s32 	%rd118, %r275, 4;
	add.s64 	%rd119, %rd52, %rd118;
	atom.global.add.u32 	%r276, [%rd119], 1;
$L__BB0_60:
	add.f32 	%f228, %f228, %f47;
	setp.lt.f32 	%p76, %f228, 0f447A0000;
	@%p76 bra 	$L__BB0_58;
$L__BB0_61:
	ret;

}


// ===== COMPILED SASS (sm_100) =====

	.target	sm_100

	.elftype	@"ET_EXEC"


//--------------------- .note.nv.tkinfo           --------------------------
	.section	.note.nv.tkinfo,"",@"SHT_NOTE"
	.sectionflags	@"SHF_NOTE_NV_TKINFO"
	.tkinfo
        /*0018*/ 	.word	0x00000002
        /*0030*/ 	.string	""
        /*0030*/ 	.string	"ptxas"
        /*0030*/ 	.string	"Cuda compilation tools, release 13.0, V13.0.88"
        /*0030*/ 	.string	"Build cuda_13.0.r13.0/compiler.36424714_0"
        /*0030*/ 	.string	"-arch sm_100 -m 64 "



//--------------------- .note.nv.cuinfo           --------------------------
	.section	.note.nv.cuinfo,"",@"SHT_NOTE"
	.sectionflags	@"SHF_NOTE_NV_CUINFO"
        /*0018*/ 	.short	0x0002
        /*001a*/ 	.short	0x0064
        /*001c*/ 	.short	0x0082
	.zero		2


//--------------------- .nv.info                  --------------------------
	.section	.nv.info,"",@"SHT_CUDA_INFO"
	.align	4


	//----- nvinfo : EIATTR_REGCOUNT
	.align		4
        /*0000*/ 	.byte	0x04, 0x2f
        /*0002*/ 	.short	(.L_2 - .L_1)
	.align		4
.L_1:
        /*0004*/ 	.word	index@(process_image)
        /*0008*/ 	.word	0x0000001e


	//----- nvinfo : EIATTR_FRAME_SIZE
	.align		4
.L_2:
        /*000c*/ 	.byte	0x04, 0x11
        /*000e*/ 	.short	(.L_4 - .L_3)
	.align		4
.L_3:
        /*0010*/ 	.word	index@($__internal_1_$__cuda_sm3x_div_rn_noftz_f32_slowpath)
        /*0014*/ 	.word	0x00000020


	//----- nvinfo : EIATTR_FRAME_SIZE
	.align		4
.L_4:
        /*0018*/ 	.byte	0x04, 0x11
        /*001a*/ 	.short	(.L_6 - .L_5)
	.align		4
.L_5:
        /*001c*/ 	.word	index@($__internal_0_$__cuda_sm20_div_rn_f64_full)
        /*0020*/ 	.word	0x00000020


	//----- nvinfo : EIATTR_FRAME_SIZE
	.align		4
.L_6:
        /*0024*/ 	.byte	0x04, 0x11
        /*0026*/ 	.short	(.L_8 - .L_7)
	.align		4
.L_7:
        /*0028*/ 	.word	index@(process_image)
        /*002c*/ 	.word	0x00000020


	//----- nvinfo : EIATTR_MIN_STACK_SIZE
	.align		4
.L_8:
        /*0030*/ 	.byte	0x04, 0x12
        /*0032*/ 	.short	(.L_10 - .L_9)
	.align		4
.L_9:
        /*0034*/ 	.word	index@(process_image)
        /*0038*/ 	.word	0x00000020
.L_10:


//--------------------- .nv.compat                --------------------------
	.section	.nv.compat,"",@"SHT_CUDA_COMPAT_INFO"
	.align	4
        /*0000*/ 	.byte	0x02, 0x09, 0x00, 0x00, 0x02, 0x02, 0x01, 0x00, 0x02, 0x05, 0x05, 0x00, 0x03, 0x07, 0x01, 0x01
        /*0010*/ 	.byte	0x02, 0x03, 0x00, 0x00, 0x02, 0x06, 0x01, 0x00, 0x04, 0x0b, 0x08, 0x00, 0x01, 0x00, 0x00, 0x00
        /*0020*/ 	.byte	0x00, 0x00, 0x00, 0x00


//--------------------- .nv.info.process_image    --------------------------
	.section	.nv.info.process_image,"",@"SHT_CUDA_INFO"
	.sectionflags	@""
	.align	4


	//----- nvinfo : EIATTR_CUDA_API_VERSION
	.align		4
        /*0000*/ 	.byte	0x04, 0x37
        /*0002*/ 	.short	(.L_12 - .L_11)
.L_11:
        /*0004*/ 	.word	0x00000082


	//----- nvinfo : EIATTR_KPARAM_INFO
	.align		4
.L_12:
        /*0008*/ 	.byte	0x04, 0x17
        /*000a*/ 	.short	(.L_14 - .L_13)
.L_13:
        /*000c*/ 	.word	0x00000000
        /*0010*/ 	.short	0x0008
        /*0012*/ 	.short	0x002c
        /*0014*/ 	.byte	0x00, 0xf0, 0x11, 0x00


	//----- nvinfo : EIATTR_KPARAM_INFO
	.align		4
.L_14:
        /*0018*/ 	.byte	0x04, 0x17
        /*001a*/ 	.short	(.L_16 - .L_15)
.L_15:
        /*001c*/ 	.word	0x00000000
        /*0020*/ 	.short	0x0007
        /*0022*/ 	.short	0x0028
        /*0024*/ 	.byte	0x00, 0xf0, 0x11, 0x00


	//----- nvinfo : EIATTR_KPARAM_INFO
	.align		4
.L_16:
        /*0028*/ 	.byte	0x04, 0x17
        /*002a*/ 	.short	(.L_18 - .L_17)
.L_17:
        /*002c*/ 	.word	0x00000000
        /*0030*/ 	.short	0x0006
        /*0032*/ 	.short	0x0024
        /*0034*/ 	.byte	0x00, 0xf0, 0x11, 0x00


	//----- nvinfo : EIATTR_KPARAM_INFO
	.align		4
.L_18:
        /*0038*/ 	.byte	0x04, 0x17
        /*003a*/ 	.short	(.L_20 - .L_19)
.L_19:
        /*003c*/ 	.word	0x00000000
        /*0040*/ 	.short	0x0005
        /*0042*/ 	.short	0x0020
        /*0044*/ 	.byte	0x00, 0xf0, 0x11, 0x00


	//----- nvinfo : EIATTR_KPARAM_INFO
	.align		4
.L_20:
        /*0048*/ 	.byte	0x04, 0x17
        /*004a*/ 	.short	(.L_22 - .L_21)
.L_21:
        /*004c*/ 	.word	0x00000000
        /*0050*/ 	.short	0x0004
        /*0052*/ 	.short	0x0018
        /*0054*/ 	.byte	0x00, 0xf5, 0x21, 0x00


	//----- nvinfo : EIATTR_KPARAM_INFO
	.align		4
.L_22:
        /*0058*/ 	.byte	0x04, 0x17
        /*005a*/ 	.short	(.L_24 - .L_23)
.L_23:
        /*005c*/ 	.word	0x00000000
        /*0060*/ 	.short	0x0003
        /*0062*/ 	.short	0x0010
        /*0064*/ 	.byte	0x00, 0xf5, 0x21, 0x00


	//----- nvinfo : EIATTR_KPARAM_INFO
	.align		4
.L_24:
        /*0068*/ 	.byte	0x04, 0x17
        /*006a*/ 	.short	(.L_26 - .L_25)
.L_25:
        /*006c*/ 	.word	0x00000000
        /*0070*/ 	.short	0x0002
        /*0072*/ 	.short	0x000c
        /*0074*/ 	.byte	0x00, 0xf0, 0x11, 0x00


	//----- nvinfo : EIATTR_KPARAM_INFO
	.align		4
.L_26:
        /*0078*/ 	.byte	0x04, 0x17
        /*007a*/ 	.short	(.L_28 - .L_27)
.L_27:
        /*007c*/ 	.word	0x00000000
        /*0080*/ 	.short	0x0001
        /*0082*/ 	.short	0x0008
        /*0084*/ 	.byte	0x00, 0xf0, 0x11, 0x00


	//----- nvinfo : EIATTR_KPARAM_INFO
	.align		4
.L_28:
        /*0088*/ 	.byte	0x04, 0x17
        /*008a*/ 	.short	(.L_30 - .L_29)
.L_29:
        /*008c*/ 	.word	0x00000000
        /*0090*/ 	.short	0x0000
        /*0092*/ 	.short	0x0000
        /*0094*/ 	.byte	0x00, 0xf5, 0x21, 0x00


	//----- nvinfo : EIATTR_SPARSE_MMA_MASK
	.align		4
.L_30:
        /*0098*/ 	.byte	0x03, 0x50
        /*009a*/ 	.short	0x0000


	//----- nvinfo : EIATTR_MAXREG_COUNT
	.align		4
        /*009c*/ 	.byte	0x03, 0x1b
        /*009e*/ 	.short	0x00ff


	//----- nvinfo : EIATTR_MERCURY_ISA_VERSION
	.align		4
        /*00a0*/ 	.byte	0x03, 0x5f
        /*00a2*/ 	.short	0x0101


	//----- nvinfo : EIATTR_VRC_CTA_INIT_COUNT
	.align		4
        /*00a4*/ 	.byte	0x02, 0x4a
	.zero		1
	.zero		1


	//----- nvinfo : EIATTR_EXIT_INSTR_OFFSETS
	.align		4
        /*00a8*/ 	.byte	0x04, 0x1c
        /*00aa*/ 	.short	(.L_32 - .L_31)


	//   ....[0]....
.L_31:
        /*00ac*/ 	.word	0x00000180


	//   ....[1]....
        /*00b0*/ 	.word	0x00002eb0


	//----- nvinfo : EIATTR_CRS_STACK_SIZE
	.align		4
.L_32:
        /*00b4*/ 	.byte	0x04, 0x1e
        /*00b6*/ 	.short	(.L_34 - .L_33)
.L_33:
        /*00b8*/ 	.word	0x00000000


	//----- nvinfo : EIATTR_CBANK_PARAM_SIZE
	.align		4
.L_34:
        /*00bc*/ 	.byte	0x03, 0x19
        /*00be*/ 	.short	0x0030


	//----- nvinfo : EIATTR_PARAM_CBANK
	.align		4
        /*00c0*/ 	.byte	0x04, 0x0a
        /*00c2*/ 	.short	(.L_36 - .L_35)
	.align		4
.L_35:
        /*00c4*/ 	.word	index@(.nv.constant0.process_image)
        /*00c8*/ 	.short	0x0380
        /*00ca*/ 	.short	0x0030


	//----- nvinfo : EIATTR_SW_WAR
	.align		4
.L_36:
        /*00cc*/ 	.byte	0x04, 0x36
        /*00ce*/ 	.short	(.L_38 - .L_37)
.L_37:
        /*00d0*/ 	.word	0x00000008
.L_38:


//--------------------- .nv.callgraph             --------------------------
	.section	.nv.callgraph,"",@"SHT_CUDA_CALLGRAPH"
	.align	4
	.sectionentsize	8
	.align		4
        /*0000*/ 	.word	0x00000000
	.align		4
        /*0004*/ 	.word	0xffffffff
	.align		4
        /*0008*/ 	.word	0x00000000
	.align		4
        /*000c*/ 	.word	0xfffffffe
	.align		4
        /*0010*/ 	.word	0x00000000
	.align		4
        /*0014*/ 	.word	0xfffffffd
	.align		4
        /*0018*/ 	.word	0x00000000
	.align		4
        /*001c*/ 	.word	0xfffffffc


//--------------------- .nv.constant4             --------------------------
	.section	.nv.constant4,"a",@progbits
	.align	8
	.align		8
.nv.constant4:
        /*0000*/ 	.dword	__cudart_i2opi_f


//--------------------- .text.process_image       --------------------------
	.section	.text.process_image,"ax",@progbits
	.align	128
        .global         process_image
        .type           process_image,@function
        .size           process_image,(.L_x_46 - process_image)
        .other          process_image,@"STO_CUDA_ENTRY STV_DEFAULT"
process_image:
.text.process_image:
[----:B------:R-:W0:Y:S01]  /*0000*/  LDC R1, c[0x0][0x37c] ;  /* 0x0000df00ff017b82 */ /* 0x000e220000000800 */
[----:B------:R-:W1:Y:S07]  /*0010*/  S2R R4, SR_TID.Y ;  /* 0x0000000000047919 */ /* 0x000e6e0000002200 */
[----:B------:R-:W2:Y:S01]  /*0020*/  LDC R11, c[0x0][0x360] ;  /* 0x0000d800ff0b7b82 */ /* 0x000ea20000000800 */
[----:B------:R-:W3:Y:S01]  /*0030*/  LDCU.64 UR10, c[0x0][0x388] ;  /* 0x00007100ff0a77ac */ /* 0x000ee20008000a00 */
[----:B0-----:R-:W-:Y:S01]  /*0040*/  VIADD R1, R1, 0xffffffe0 ;  /* 0xffffffe001017836 */ /* 0x001fe20000000000 */
[----:B------:R-:W2:Y:S01]  /*0050*/  S2R R0, SR_TID.X ;  /* 0x0000000000007919 */ /* 0x000ea20000002100 */
[----:B------:R-:W0:Y:S01]  /*0060*/  LDCU.64 UR6, c[0x0][0x358] ;  /* 0x00006b00ff0677ac */ /* 0x000e220008000a00 */
[----:B------:R-:W3:Y:S03]  /*0070*/  S2R R6, SR_CTAID.Z ;  /* 0x0000000000067919 */ /* 0x000ee60000002700 */
[----:B------:R-:W1:Y:S08]  /*0080*/  S2UR UR5, SR_CTAID.Y ;  /* 0x00000000000579c3 */ /* 0x000e700000002600 */
[----:B------:R-:W1:Y:S08]  /*0090*/  LDC R27, c[0x0][0x364] ;  /* 0x0000d900ff1b7b82 */ /* 0x000e700000000800 */
[----:B------:R-:W2:Y:S08]  /*00a0*/  S2UR UR4, SR_CTAID.X ;  /* 0x00000000000479c3 */ /* 0x000eb00000002500 */
[----:B------:R-:W4:Y:S01]  /*00b0*/  LDC.64 R2, c[0x0][0x380] ;  /* 0x0000e000ff027b82 */ /* 0x000f220000000a00 */
[----:B-1----:R-:W-:-:S02]  /*00c0*/  IMAD R27, R27, UR5, R4 ;  /* 0x000000051b1b7c24 */ /* 0x002fc4000f8e0204 */
[----:B--2---:R-:W-:Y:S02]  /*00d0*/  IMAD R11, R11, UR4, R0 ;  /* 0x000000040b0b7c24 */ /* 0x004fe4000f8e0200 */
[----:B---3--:R-:W-:-:S04]  /*00e0*/  IMAD R0, R6, UR11, R27 ;  /* 0x0000000b06007c24 */ /* 0x008fc8000f8e021b */
[----:B------:R-:W-:-:S04]  /*00f0*/  IMAD R5, R0, UR10, R11 ;  /* 0x0000000a00057c24 */ /* 0x000fc8000f8e020b */
[----:B----4-:R-:W-:Y:S01]  /*0100*/  IMAD.WIDE R2, R5, 0x4, R2 ;  /* 0x0000000405027825 */ /* 0x010fe200078e0202 */
[----:B------:R-:W-:Y:S01]  /*0110*/  ISETP.GE.AND P0, PT, R27, UR11, PT ;  /* 0x0000000b1b007c0c */ /* 0x000fe2000bf06270 */
[----:B------:R-:W1:Y:S04]  /*0120*/  LDC.64 R4, c[0x0][0x390] ;  /* 0x0000e400ff047b82 */ /* 0x000e680000000a00 */
[----:B0-----:R-:W2:Y:S01]  /*0130*/  LDG.E R2, desc[UR6][R2.64] ;  /* 0x0000000602027981 */ /* 0x001ea2000c1e1900 */
[----:B------:R-:W-:Y:S01]  /*0140*/  ISETP.GE.OR P0, PT, R11, UR10, P0 ;  /* 0x0000000a0b007c0c */ /* 0x000fe20008706670 */
[----:B------:R-:W-:-:S04]  /*0150*/  IMAD R7, R6, 0x7, RZ ;  /* 0x0000000706077824 */ /* 0x000fc800078e02ff */
[----:B-1----:R-:W-:Y:S01]  /*0160*/  IMAD.WIDE.U32 R4, R7, 0x4, R4 ;  /* 0x0000000407047825 */ /* 0x002fe200078e0004 */
[----:B--2---:R-:W-:-:S13]  /*0170*/  ISETP.LT.OR P0, PT, R2, 0xa, P0 ;  /* 0x0000000a0200780c */ /* 0x004fda0000701670 */
[----:B------:R-:W-:Y:S05]  /*0180*/  @P0 EXIT ;  /* 0x000000000000094d */ /* 0x000fea0003800000 */
[----:B------:R-:W2:Y:S04]  /*0190*/  LDG.E R0, desc[UR6][R4.64+0x18] ;  /* 0x0000180604007981 */ /* 0x000ea8000c1e1900 */
[----:B------:R-:W3:Y:S04]  /*01a0*/  LDG.E R2, desc[UR6][R4.64+0x14] ;  /* 0x0000140604027981 */ /* 0x000ee8000c1e1900 */
[----:B------:R-:W4:Y:S04]  /*01b0*/  LDG.E R6, desc[UR6][R4.64+0x10] ;  /* 0x0000100604067981 */ /* 0x000f28000c1e1900 */
[----:B------:R-:W4:Y:S04]  /*01c0*/  LDG.E R7, desc[UR6][R4.64+0xc] ;  /* 0x00000c0604077981 */ /* 0x000f28000c1e1900 */
[----:B------:R0:W5:Y:S04]  /*01d0*/  LDG.E R19, desc[UR6][R4.64+0x8] ;  /* 0x0000080604137981 */ /* 0x000168000c1e1900 */
[----:B------:R0:W5:Y:S04]  /*01e0*/  LDG.E R12, desc[UR6][R4.64+0x4] ;  /* 0x00000406040c7981 */ /* 0x000168000c1e1900 */
[----:B------:R0:W5:Y:S01]  /*01f0*/  LDG.E R10, desc[UR6][R4.64] ;  /* 0x00000006040a7981 */ /* 0x000162000c1e1900 */
[----:B--2---:R-:W-:-:S02]  /*0200*/  I2FP.F32.S32 R0, R0 ;  /* 0x0000000000007245 */ /* 0x004fc40000201400 */
[----:B---3--:R-:W-:-:S03]  /*0210*/  I2FP.F32.S32 R2, R2 ;  /* 0x0000000200027245 */ /* 0x008fc60000201400 */
[----:B------:R-:W-:Y:S01]  /*0220*/  FMUL.D2 R16, R0, 0.017453292384743690491 ;  /* 0x3c8efa3500107820 */ /* 0x000fe20000300000 */
[----:B----4-:R-:W-:-:S03]  /*0230*/  I2FP.F32.S32 R0, R6 ;  /* 0x0000000600007245 */ /* 0x010fc60000201400 */
[C---:B------:R-:W-:Y:S01]  /*0240*/  FMUL R3, R16.reuse, 0.63661974668502807617 ;  /* 0x3f22f98310037820 */ /* 0x040fe20000400000 */
[----:B------:R-:W-:Y:S01]  /*0250*/  FSETP.GE.AND P0, PT, |R16|, 105615, PT ;  /* 0x47ce47801000780b */ /* 0x000fe20003f06200 */
[----:B------:R-:W-:Y:S01]  /*0260*/  FMUL R13, R2, 0.017453292384743690491 ;  /* 0x3c8efa35020d7820 */ /* 0x000fe20000400000 */
[----:B------:R-:W-:Y:S01]  /*0270*/  I2FP.F32.S32 R7, R7 ;  /* 0x0000000700077245 */ /* 0x000fe20000201400 */
[----:B------:R-:W-:Y:S02]  /*0280*/  FMUL R0, R0, 0.017453292384743690491 ;  /* 0x3c8efa3500007820 */ /* 0x000fe40000400000 */
[----:B------:R-:W1:Y:S02]  /*0290*/  F2I.NTZ R3, R3 ;  /* 0x0000000300037305 */ /* 0x000e640000203100 */
[----:B------:R-:W-:Y:S01]  /*02a0*/  FMUL R2, R7, 0.017453292384743690491 ;  /* 0x3c8efa3507027820 */ /* 0x000fe20000400000 */
[----:B-1----:R-:W-:-:S05]  /*02b0*/  I2FP.F32.S32 R17, R3 ;  /* 0x0000000300117245 */ /* 0x002fca0000201400 */
[----:B------:R-:W-:-:S04]  /*02c0*/  FFMA R8, R17, -1.5707962512969970703, R16 ;  /* 0xbfc90fda11087823 */ /* 0x000fc80000000010 */
[----:B------:R-:W-:-:S04]  /*02d0*/  FFMA R8, R17, -7.5497894158615963534e-08, R8 ;  /* 0xb3a2216811087823 */ /* 0x000fc80000000008 */
[----:B------:R-:W-:Y:S01]  /*02e0*/  FFMA R17, R17, -5.3903029534742383927e-15, R8 ;  /* 0xa7c234c511117823 */ /* 0x000fe20000000008 */
[----:B0-----:R-:W-:Y:S06]  /*02f0*/  @!P0 BRA `(.L_x_0) ;  /* 0x0000000000dc8947 */ /* 0x001fec0003800000 */
[----:B------:R-:W-:-:S13]  /*0300*/  FSETP.NEU.AND P0, PT, |R16|, +INF , PT ;  /* 0x7f8000001000780b */ /* 0x000fda0003f0d200 */
[----:B------:R-:W-:Y:S01]  /*0310*/  @!P0 FMUL R17, RZ, R16 ;  /* 0x00000010ff118220 */ /* 0x000fe20000400000 */
[----:B------:R-:W-:Y:S01]  /*0320*/  @!P0 IMAD.MOV.U32 R3, RZ, RZ, RZ ;  /* 0x000000ffff038224 */ /* 0x000fe200078e00ff */
[----:B------:R-:W-:Y:S06]  /*0330*/  @!P0 BRA `(.L_x_0) ;  /* 0x0000000000cc8947 */ /* 0x000fec0003800000 */
[----:B------:R-:W-:Y:S01]  /*0340*/  IMAD.SHL.U32 R4, R16, 0x100, RZ ;  /* 0x0000010010047824 */ /* 0x000fe200078e00ff */
[----:B------:R-:W0:Y:S01]  /*0350*/  LDCU.64 UR8, c[0x4][URZ] ;  /* 0x01000000ff0877ac */ /* 0x000e220008000a00 */
[----:B------:R-:W-:Y:S02]  /*0360*/  IMAD.MOV.U32 R8, RZ, RZ, RZ ;  /* 0x000000ffff087224 */ /* 0x000fe400078e00ff */
[----:B------:R-:W-:Y:S01]  /*0370*/  IMAD.MOV.U32 R15, RZ, RZ, RZ ;  /* 0x000000ffff0f7224 */ /* 0x000fe200078e00ff */
[----:B------:R-:W-:Y:S01]  /*0380*/  LOP3.LUT R9, R4, 0x80000000, RZ, 0xfc, !PT ;  /* 0x8000000004097812 */ /* 0x000fe200078efcff */
[----:B------:R-:W-:Y:S01]  /*0390*/  IMAD.MOV.U32 R3, RZ, RZ, R1 ;  /* 0x000000ffff037224 */ /* 0x000fe200078e0001 */
[----:B------:R-:W-:-:S06]  /*03a0*/  UMOV UR4, URZ ;  /* 0x000000ff00047c82 */ /* 0x000fcc0008000000 */
.L_x_1:
[----:B0-----:R-:W-:Y:S02]  /*03b0*/  IMAD.U32 R6, RZ, RZ, UR8 ;  /* 0x00000008ff067e24 */ /* 0x001fe4000f8e00ff */
[----:B------:R-:W-:-:S05]  /*03c0*/  IMAD.U32 R7, RZ, RZ, UR9 ;  /* 0x00000009ff077e24 */ /* 0x000fca000f8e00ff */
[----:B------:R-:W2:Y:S01]  /*03d0*/  LDG.E.CONSTANT R4, desc[UR6][R6.64] ;  /* 0x0000000606047981 */ /* 0x000ea2000c1e9900 */
[----:B------:R-:W-:Y:S02]  /*03e0*/  UIADD3 UR8, UP0, UPT, UR8, 0x4, URZ ;  /* 0x0000000408087890 */ /* 0x000fe4000ff1e0ff */
[----:B------:R-:W-:Y:S02]  /*03f0*/  UIADD3 UR4, UPT, UPT, UR4, 0x1, URZ ;  /* 0x0000000104047890 */ /* 0x000fe4000fffe0ff */
[----:B------:R-:W-:Y:S02]  /*0400*/  UIADD3.X UR9, UPT, UPT, URZ, UR9, URZ, UP0, !UPT ;  /* 0x00000009ff097290 */ /* 0x000fe400087fe4ff */
[----:B------:R-:W-:Y:S01]  /*0410*/  UISETP.NE.AND UP0, UPT, UR4, 0x6, UPT ;  /* 0x000000060400788c */ /* 0x000fe2000bf05270 */
[----:B--2---:R-:W-:-:S03]  /*0420*/  IMAD.WIDE.U32 R4, R4, R9, RZ ;  /* 0x0000000904047225 */ /* 0x004fc600078e00ff */
[----:B------:R-:W-:-:S05]  /*0430*/  IADD3 R4, P0, PT, R4, R8, RZ ;  /* 0x0000000804047210 */ /* 0x000fca0007f1e0ff */
[----:B------:R0:W-:Y:S01]  /*0440*/  STL [R3], R4 ;  /* 0x0000000403007387 */ /* 0x0001e20000100800 */
[----:B------:R-:W-:Y:S02]  /*0450*/  IMAD.X R8, R5, 0x1, R15, P0 ;  /* 0x0000000105087824 */ /* 0x000fe400000e060f */
[----:B0-----:R-:W-:Y:S01]  /*0460*/  VIADD R3, R3, 0x4 ;  /* 0x0000000403037836 */ /* 0x001fe20000000000 */
[----:B------:R-:W-:Y:S06]  /*0470*/  BRA.U UP0, `(.L_x_1) ;  /* 0xfffffffd00cc7547 */ /* 0x000fec000b83ffff */
[----:B------:R-:W-:Y:S01]  /*0480*/  SHF.R.U32.HI R3, RZ, 0x17, R16 ;  /* 0x00000017ff037819 */ /* 0x000fe20000011610 */
[----:B------:R0:W-:Y:S03]  /*0490*/  STL [R1+0x18], R8 ;  /* 0x0000180801007387 */ /* 0x0001e60000100800 */
[C---:B------:R-:W-:Y:S02]  /*04a0*/  LOP3.LUT R4, R3.reuse, 0xe0, RZ, 0xc0, !PT ;  /* 0x000000e003047812 */ /* 0x040fe400078ec0ff */
[----:B------:R-:W-:Y:S02]  /*04b0*/  LOP3.LUT P0, RZ, R3, 0x1f, RZ, 0xc0, !PT ;  /* 0x0000001f03ff7812 */ /* 0x000fe4000780c0ff */
[----:B------:R-:W-:-:S04]  /*04c0*/  IADD3 R4, PT, PT, R4, -0x80, RZ ;  /* 0xffffff8004047810 */ /* 0x000fc80007ffe0ff */
[----:B------:R-:W-:-:S05]  /*04d0*/  SHF.R.U32.HI R4, RZ, 0x5, R4 ;  /* 0x00000005ff047819 */ /* 0x000fca0000011604 */
[----:B------:R-:W-:-:S05]  /*04e0*/  IMAD R7, R4, -0x4, R1 ;  /* 0xfffffffc04077824 */ /* 0x000fca00078e0201 */
[----:B------:R-:W2:Y:S04]  /*04f0*/  LDL R4, [R7+0x18] ;  /* 0x0000180007047983 */ /* 0x000ea80000100800 */
[----:B------:R-:W2:Y:S04]  /*0500*/  LDL R5, [R7+0x14] ;  /* 0x0000140007057983 */ /* 0x000ea80000100800 */
[----:B------:R-:W3:Y:S01]  /*0510*/  @P0 LDL R6, [R7+0x10] ;  /* 0x0000100007060983 */ /* 0x000ee20000100800 */
[----:B------:R-:W-:Y:S01]  /*0520*/  LOP3.LUT R3, R3, 0x1f, RZ, 0xc0, !PT ;  /* 0x0000001f03037812 */ /* 0x000fe200078ec0ff */
[----:B------:R-:W-:Y:S01]  /*0530*/  UMOV UR4, 0x54442d19 ;  /* 0x54442d1900047882 */ /* 0x000fe20000000000 */
[----:B------:R-:W-:-:S02]  /*0540*/  UMOV UR5, 0x3bf921fb ;  /* 0x3bf921fb00057882 */ /* 0x000fc40000000000 */
[-C--:B--2---:R-:W-:Y:S02]  /*0550*/  @P0 SHF.L.W.U32.HI R4, R5, R3.reuse, R4 ;  /* 0x0000000305040219 */ /* 0x084fe40000010e04 */
[----:B---3--:R-:W-:Y:S02]  /*0560*/  @P0 SHF.L.W.U32.HI R5, R6, R3, R5 ;  /* 0x0000000306050219 */ /* 0x008fe40000010e05 */
[----:B------:R-:W-:Y:S02]  /*0570*/  ISETP.GE.AND P0, PT, R16, RZ, PT ;  /* 0x000000ff1000720c */ /* 0x000fe40003f06270 */
[C-C-:B------:R-:W-:Y:S01]  /*0580*/  SHF.L.W.U32.HI R3, R5.reuse, 0x2, R4.reuse ;  /* 0x0000000205037819 */ /* 0x140fe20000010e04 */
[----:B------:R-:W-:Y:S01]  /*0590*/  IMAD.SHL.U32 R5, R5, 0x4, RZ ;  /* 0x0000000405057824 */ /* 0x000fe200078e00ff */
[----:B------:R-:W-:Y:S02]  /*05a0*/  SHF.R.U32.HI R4, RZ, 0x1e, R4 ;  /* 0x0000001eff047819 */ /* 0x000fe40000011604 */
[----:B------:R-:W-:-:S02]  /*05b0*/  SHF.R.S32.HI R6, RZ, 0x1f, R3 ;  /* 0x0000001fff067819 */ /* 0x000fc40000011403 */
[C---:B------:R-:W-:Y:S02]  /*05c0*/  LOP3.LUT R16, R3.reuse, R16, RZ, 0x3c, !PT ;  /* 0x0000001003107212 */ /* 0x040fe400078e3cff */
[C---:B------:R-:W-:Y:S02]  /*05d0*/  LOP3.LUT R14, R6.reuse, R5, RZ, 0x3c, !PT ;  /* 0x00000005060e7212 */ /* 0x040fe400078e3cff */
[----:B------:R-:W-:Y:S02]  /*05e0*/  LOP3.LUT R15, R6, R3, RZ, 0x3c, !PT ;  /* 0x00000003060f7212 */ /* 0x000fe400078e3cff */
[----:B------:R-:W-:Y:S02]  /*05f0*/  LEA.HI R3, R3, R4, RZ, 0x1 ;  /* 0x0000000403037211 */ /* 0x000fe400078f08ff */
[----:B------:R-:W-:Y:S02]  /*0600*/  ISETP.GE.AND P1, PT, R16, RZ, PT ;  /* 0x000000ff1000720c */ /* 0x000fe40003f26270 */
[----:B------:R-:W1:Y:S01]  /*0610*/  I2F.F64.S64 R14, R14 ;  /* 0x0000000e000e7312 */ /* 0x000e620000301c00 */
[----:B------:R-:W-:-:S04]  /*0620*/  IMAD.MOV R4, RZ, RZ, -R3 ;  /* 0x000000ffff047224 */ /* 0x000fc800078e0a03 */
[----:B------:R-:W-:Y:S01]  /*0630*/  @!P0 IMAD.MOV.U32 R3, RZ, RZ, R4 ;  /* 0x000000ffff038224 */ /* 0x000fe200078e0004 */
[----:B-1----:R-:W-:-:S10]  /*0640*/  DMUL R6, R14, UR4 ;  /* 0x000000040e067c28 */ /* 0x002fd40008000000 */
[----:B------:R-:W1:Y:S02]  /*0650*/  F2F.F32.F64 R6, R6 ;  /* 0x0000000600067310 */ /* 0x000e640000301000 */
[----:B01----:R-:W-:-:S07]  /*0660*/  FSEL R17, -R6, R6, !P1 ;  /* 0x0000000606117208 */ /* 0x003fce0004800100 */
.L_x_0:
[----:B------:R-:W0:Y:S01]  /*0670*/  I2F.F64 R8, UR10 ;  /* 0x0000000a00087d12 */ /* 0x000e220008201c00 */
[----:B------:R-:W-:Y:S01]  /*0680*/  IMAD.MOV.U32 R4, RZ, RZ, 0x1 ;  /* 0x00000001ff047424 */ /* 0x000fe200078e00ff */
[----:B------:R-:W-:Y:S01]  /*0690*/  LOP3.LUT R3, R3, 0x1, RZ, 0xc0, !PT ;  /* 0x0000000103037812 */ /* 0x000fe200078ec0ff */
[----:B------:R-:W-:Y:S01]  /*06a0*/  IMAD.MOV.U32 R21, RZ, RZ, 0x3c190000 ;  /* 0x3c190000ff157424 */ /* 0x000fe200078e00ff */
[----:B------:R-:W-:Y:S02]  /*06b0*/  BSSY.RECONVERGENT B0, `(.L_x_2) ;  /* 0x0000020000007945 */ /* 0x000fe40003800200 */
[----:B------:R-:W-:Y:S02]  /*06c0*/  ISETP.NE.U32.AND P1, PT, R3, 0x1, PT ;  /* 0x000000010300780c */ /* 0x000fe40003f25070 */
[----:B------:R-:W1:Y:S08]  /*06d0*/  I2F.F64 R14, R11 ;  /* 0x0000000b000e7312 */ /* 0x000e700000201c00 */
[----:B0-----:R-:W0:Y:S01]  /*06e0*/  MUFU.RCP64H R5, R9 ;  /* 0x0000000900057308 */ /* 0x001e220000001800 */
[----:B-1----:R-:W-:-:S02]  /*06f0*/  DADD R14, R14, 0.5 ;  /* 0x3fe000000e0e7429 */ /* 0x002fc40000000000 */
[----:B0-----:R-:W-:-:S08]  /*0700*/  DFMA R6, -R8, R4, 1 ;  /* 0x3ff000000806742b */ /* 0x001fd00000000104 */
[----:B------:R-:W-:-:S08]  /*0710*/  DFMA R6, R6, R6, R6 ;  /* 0x000000060606722b */ /* 0x000fd00000000006 */
[----:B------:R-:W-:-:S08]  /*0720*/  DFMA R6, R4, R6, R4 ;  /* 0x000000060406722b */ /* 0x000fd00000000004 */
[----:B------:R-:W-:-:S08]  /*0730*/  DFMA R4, -R8, R6, 1 ;  /* 0x3ff000000804742b */ /* 0x000fd00000000106 */
[----:B------:R-:W-:Y:S01]  /*0740*/  DFMA R6, R6, R4, R6 ;  /* 0x000000040606722b */ /* 0x000fe20000000006 */
[----:B------:R-:W-:-:S04]  /*0750*/  IMAD.MOV.U32 R5, RZ, RZ, R17 ;  /* 0x000000ffff057224 */ /* 0x000fc800078e0011 */
[C---:B------:R-:W-:Y:S01]  /*0760*/  FMUL R4, R5.reuse, R5 ;  /* 0x0000000505047220 */ /* 0x040fe20000400000 */
[----:B------:R-:W-:Y:S02]  /*0770*/  FSETP.NEU.AND P0, PT, |R5|, 0.00049096695147454738617, PT ;  /* 0x3a00b43c0500780b */ /* 0x000fe40003f0d200 */
[----:B------:R-:W-:Y:S01]  /*0780*/  DMUL R16, R14, R6 ;  /* 0x000000060e107228 */ /* 0x000fe20000000000 */
[----:B------:R-:W-:-:S04]  /*0790*/  FFMA R21, R4, R21, 0.003265380859375 ;  /* 0x3b56000004157423 */ /* 0x000fc80000000015 */
[----:B------:R-:W-:-:S03]  /*07a0*/  FFMA R23, R4, R21, 0.0242919921875 ;  /* 0x3cc7000004177423 */ /* 0x000fc60000000015 */
[----:B------:R-:W-:Y:S01]  /*07b0*/  DFMA R20, -R8, R16, R14 ;  /* 0x000000100814722b */ /* 0x000fe2000000010e */
[----:B------:R-:W-:-:S04]  /*07c0*/  FFMA R23, R4, R23, 0.053466796875 ;  /* 0x3d5b000004177423 */ /* 0x000fc80000000017 */
[----:B------:R-:W-:-:S03]  /*07d0*/  FFMA R23, R4, R23, 0.13337790966033935547 ;  /* 0x3e08943804177423 */ /* 0x000fc60000000017 */
[----:B------:R-:W-:Y:S01]  /*07e0*/  DFMA R6, R6, R20, R16 ;  /* 0x000000140606722b */ /* 0x000fe20000000010 */
[C---:B------:R-:W-:Y:S01]  /*07f0*/  FFMA R16, R4.reuse, R23, 0.33333230018615722656 ;  /* 0x3eaaaa8804107423 */ /* 0x040fe20000000017 */
[----:B------:R-:W-:-:S04]  /*0800*/  FMUL R4, R4, R5 ;  /* 0x0000000504047220 */ /* 0x000fc80000400000 */
[----:B------:R-:W-:-:S04]  /*0810*/  @P0 FFMA R5, R16, R4, R5 ;  /* 0x0000000410050223 */ /* 0x000fc80000000005 */
[----:B------:R-:W-:Y:S02]  /*0820*/  FFMA R3, RZ, R9, R7 ;  /* 0x00000009ff037223 */ /* 0x000fe40000000007 */
[----:B------:R-:W0:Y:S01]  /*0830*/  @!P1 MUFU.RCP R5, -R5 ;  /* 0x8000000500059308 */ /* 0x000e220000001000 */
[----:B------:R-:W-:Y:S02]  /*0840*/  FSETP.GEU.AND P1, PT, |R15|, 6.5827683646048100446e-37, PT ;  /* 0x036000000f00780b */ /* 0x000fe40003f2e200 */
[----:B------:R-:W-:-:S13]  /*0850*/  FSETP.GT.AND P0, PT, |R3|, 1.469367938527859385e-39, PT ;  /* 0x001000000300780b */ /* 0x000fda0003f04200 */
[----:B------:R-:W-:Y:S05]  /*0860*/  @P0 BRA P1, `(.L_x_3) ;  /* 0x0000000000100947 */ /* 0x000fea0000800000 */
[----:B------:R-:W-:-:S07]  /*0870*/  MOV R4, 0x890 ;  /* 0x0000089000047802 */ /* 0x000fce0000000f00 */
[----:B0----5:R-:W-:Y:S05]  /*0880*/  CALL.REL.NOINC `($__internal_0_$__cuda_sm20_div_rn_f64_full) ;  /* 0x00000024008c7944 */ /* 0x021fea0003c00000 */
[----:B------:R-:W-:Y:S02]  /*0890*/  IMAD.MOV.U32 R6, RZ, RZ, R14 ;  /* 0x000000ffff067224 */ /* 0x000fe400078e000e */
[----:B------:R-:W-:-:S07]  /*08a0*/  IMAD.MOV.U32 R7, RZ, RZ, R15 ;  /* 0x000000ffff077224 */ /* 0x000fce00078e000f */
.L_x_3:
[----:B------:R-:W-:Y:S05]  /*08b0*/  BSYNC.RECONVERGENT B0 ;  /* 0x0000000000007941 */ /* 0x000fea0003800200 */
.L_x_2:
[----:B------:R-:W1:Y:S01]  /*08c0*/  LDCU UR4, c[0x0][0x38c] ;  /* 0x00007180ff0477ac */ /* 0x000e620008000800 */
[----:B------:R-:W-:Y:S01]  /*08d0*/  IMAD.MOV.U32 R14, RZ, RZ, 0x1 ;  /* 0x00000001ff0e7424 */ /* 0x000fe200078e00ff */
[----:B------:R-:W-:Y:S01]  /*08e0*/  F2F.F32.F64 R3, R6 ;  /* 0x0000000600037310 */ /* 0x000fe20000301000 */
[----:B------:R-:W-:Y:S07]  /*08f0*/  BSSY.RECONVERGENT B0, `(.L_x_4) ;  /* 0x0000015000007945 */ /* 0x000fee0003800200 */
[----:B-1----:R-:W1:Y:S08]  /*0900*/  I2F.F64.U32 R8, UR4 ;  /* 0x0000000400087d12 */ /* 0x002e700008201800 */
[----:B-1----:R-:W1:Y:S02]  /*0910*/  MUFU.RCP64H R15, R9 ;  /* 0x00000009000f7308 */ /* 0x002e640000001800 */
[----:B-1----:R-:W-:-:S08]  /*0920*/  DFMA R16, -R8, R14, 1 ;  /* 0x3ff000000810742b */ /* 0x002fd0000000010e */
[----:B------:R-:W-:Y:S02]  /*0930*/  DFMA R20, R16, R16, R16 ;  /* 0x000000101014722b */ /* 0x000fe40000000010 */
[----:B------:R-:W1:Y:S06]  /*0940*/  I2F.F64.U32 R16, R27 ;  /* 0x0000001b00107312 */ /* 0x000e6c0000201800 */
[----:B------:R-:W-:-:S08]  /*0950*/  DFMA R20, R14, R20, R14 ;  /* 0x000000140e14722b */ /* 0x000fd0000000000e */
[----:B------:R-:W-:Y:S02]  /*0960*/  DFMA R14, -R8, R20, 1 ;  /* 0x3ff00000080e742b */ /* 0x000fe40000000114 */
[----:B-1----:R-:W-:-:S06]  /*0970*/  DADD R16, R16, 0.5 ;  /* 0x3fe0000010107429 */ /* 0x002fcc0000000000 */
[----:B------:R-:W-:-:S04]  /*0980*/  DFMA R14, R20, R14, R20 ;  /* 0x0000000e140e722b */ /* 0x000fc80000000014 */
[----:B------:R-:W-:-:S04]  /*0990*/  FSETP.GEU.AND P1, PT, |R17|, 6.5827683646048100446e-37, PT ;  /* 0x036000001100780b */ /* 0x000fc80003f2e200 */
[----:B------:R-:W-:-:S08]  /*09a0*/  DMUL R20, R16, R14 ;  /* 0x0000000e10147228 */ /* 0x000fd00000000000 */
[----:B------:R-:W-:-:S08]  /*09b0*/  DFMA R22, -R8, R20, R16 ;  /* 0x000000140816722b */ /* 0x000fd00000000110 */
[----:B------:R-:W-:-:S10]  /*09c0*/  DFMA R14, R14, R22, R20 ;  /* 0x000000160e0e722b */ /* 0x000fd40000000014 */
[----:B------:R-:W-:-:S05]  /*09d0*/  FFMA R4, RZ, R9, R15 ;  /* 0x00000009ff047223 */ /* 0x000fca000000000f */
[----:B------:R-:W-:-:S13]  /*09e0*/  FSETP.GT.AND P0, PT, |R4|, 1.469367938527859385e-39, PT ;  /* 0x001000000400780b */ /* 0x000fda0003f04200 */
[----:B------:R-:W-:Y:S05]  /*09f0*/  @P0 BRA P1, `(.L_x_5) ;  /* 0x0000000000100947 */ /* 0x000fea0000800000 */
[----:B------:R-:W-:Y:S01]  /*0a00*/  MOV R14, R16 ;  /* 0x00000010000e7202 */ /* 0x000fe20000000f00 */
[----:B------:R-:W-:Y:S01]  /*0a10*/  IMAD.MOV.U32 R15, RZ, RZ, R17 ;  /* 0x000000ffff0f7224 */ /* 0x000fe200078e0011 */
[----:B------:R-:W-:-:S07]  /*0a20*/  MOV R4, 0xa40 ;  /* 0x00000a4000047802 */ /* 0x000fce0000000f00 */
[----:B0----5:R-:W-:Y:S05]  /*0a30*/  CALL.REL.NOINC `($__internal_0_$__cuda_sm20_div_rn_f64_full) ;  /* 0x0000002400207944 */ /* 0x021fea0003c00000 */
.L_x_5:
[----:B------:R-:W-:Y:S05]  /*0a40*/  BSYNC.RECONVERGENT B0 ;  /* 0x0000000000007941 */ /* 0x000fea0003800200 */
.L_x_4:
[----:B------:R-:W1:Y:S01]  /*0a50*/  LDCU.64 UR4, c[0x0][0x388] ;  /* 0x00007100ff0477ac */ /* 0x000e620008000a00 */
[----:B------:R2:W3:Y:S01]  /*0a60*/  F2F.F32.F64 R7, R14 ;  /* 0x0000000e00077310 */ /* 0x0004e20000301000 */
[----:B------:R-:W-:-:S04]  /*0a70*/  IMAD.MOV.U32 R8, RZ, RZ, 0x40000000 ;  /* 0x40000000ff087424 */ /* 0x000fc800078e00ff */
[----:B------:R-:W-:Y:S01]  /*0a80*/  FFMA R8, R3, R8, -1 ;  /* 0xbf80000003087423 */ /* 0x000fe20000000008 */
[----:B-1----:R-:W-:Y:S02]  /*0a90*/  I2FP.F32.U32 R9, UR5 ;  /* 0x0000000500097c45 */ /* 0x002fe40008201000 */
[----:B------:R-:W-:Y:S02]  /*0aa0*/  I2FP.F32.S32 R4, UR4 ;  /* 0x0000000400047c45 */ /* 0x000fe40008201400 */
[----:B------:R-:W1:Y:S08]  /*0ab0*/  MUFU.RCP R6, R9 ;  /* 0x0000000900067308 */ /* 0x000e700000001000 */
[----:B------:R-:W4:Y:S01]  /*0ac0*/  FCHK P0, R4, R9 ;  /* 0x0000000904007302 */ /* 0x000f220000000000 */
[----:B-1----:R-:W-:-:S04]  /*0ad0*/  FFMA R11, -R9, R6, 1 ;  /* 0x3f800000090b7423 */ /* 0x002fc80000000106 */
[----:B------:R-:W-:-:S04]  /*0ae0*/  FFMA R11, R6, R11, R6 ;  /* 0x0000000b060b7223 */ /* 0x000fc80000000006 */
[----:B------:R-:W-:-:S04]  /*0af0*/  FFMA R6, R4, R11, RZ ;  /* 0x0000000b04067223 */ /* 0x000fc800000000ff */
[----:B------:R-:W-:-:S04]  /*0b00*/  FFMA R16, -R9, R6, R4 ;  /* 0x0000000609107223 */ /* 0x000fc80000000104 */
[----:B------:R-:W-:Y:S01]  /*0b10*/  FFMA R11, R11, R16, R6 ;  /* 0x000000100b0b7223 */ /* 0x000fe20000000006 */
[----:B--234-:R-:W-:Y:S06]  /*0b20*/  @!P0 BRA `(.L_x_6) ;  /* 0x0000000000148947 */ /* 0x01cfec0003800000 */
[----:B------:R-:W-:Y:S01]  /*0b30*/  IMAD.MOV.U32 R3, RZ, RZ, R4 ;  /* 0x000000ffff037224 */ /* 0x000fe200078e0004 */
[----:B------:R-:W-:Y:S01]  /*0b40*/  MOV R6, 0xb70 ;  /* 0x00000b7000067802 */ /* 0x000fe20000000f00 */
[----:B------:R-:W-:-:S07]  /*0b50*/  IMAD.MOV.U32 R4, RZ, RZ, R9 ;  /* 0x000000ffff047224 */ /* 0x000fce00078e0009 */
[----:B0----5:R-:W-:Y:S05]  /*0b60*/  CALL.REL.NOINC `($__internal_1_$__cuda_sm3x_div_rn_noftz_f32_slowpath) ;  /* 0x0000002800487944 */ /* 0x021fea0003c00000 */
[----:B------:R-:W-:-:S07]  /*0b70*/  IMAD.MOV.U32 R11, RZ, RZ, R3 ;  /* 0x000000ffff0b7224 */ /* 0x000fce00078e0003 */
.L_x_6:
[C---:B------:R-:W-:Y:S01]  /*0b80*/  FMUL R3, R2.reuse, 0.63661974668502807617 ;  /* 0x3f22f98302037820 */ /* 0x040fe20000400000 */
[----:B------:R-:W-:Y:S01]  /*0b90*/  FSETP.GE.AND P0, PT, |R2|, 105615, PT ;  /* 0x47ce47800200780b */ /* 0x000fe20003f06200 */
[----:B------:R-:W-:-:S04]  /*0ba0*/  FADD R7, R7, R7 ;  /* 0x0000000707077221 */ /* 0x000fc80000000000 */
[----:B------:R-:W1:Y:S01]  /*0bb0*/  F2I.NTZ R3, R3 ;  /* 0x0000000300037305 */ /* 0x000e620000203100 */
[----:B------:R-:W-:Y:S01]  /*0bc0*/  FADD R6, -R7, 1 ;  /* 0x3f80000007067421 */ /* 0x000fe20000000100 */
[----:B-1----:R-:W-:Y:S01]  /*0bd0*/  I2FP.F32.S32 R9, R3 ;  /* 0x0000000300097245 */ /* 0x002fe20000201400 */
[----:B------:R-:W-:-:S04]  /*0be0*/  IMAD.MOV.U32 R20, RZ, RZ, R3 ;  /* 0x000000ffff147224 */ /* 0x000fc800078e0003 */
[----:B------:R-:W-:-:S04]  /*0bf0*/  FFMA R4, R9, -1.5707962512969970703, R2 ;  /* 0xbfc90fda09047823 */ /* 0x000fc80000000002 */
[----:B------:R-:W-:Y:S01]  /*0c00*/  FFMA R18, R9, -7.5497894158615963534e-08, R4 ;  /* 0xb3a2216809127823 */ /* 0x000fe20000000004 */
[----:B------:R-:W-:-:S03]  /*0c10*/  FMUL R4, R8, R11 ;  /* 0x0000000b08047220 */ /* 0x000fc60000400000 */
[----:B------:R-:W-:Y:S01]  /*0c20*/  FFMA R18, R9, -5.3903029534742383927e-15, R18 ;  /* 0xa7c234c509127823 */ /* 0x000fe20000000012 */
[C---:B0-----:R-:W-:Y:S01]  /*0c30*/  FMUL R4, R5.reuse, R4 ;  /* 0x0000000405047220 */ /* 0x041fe20000400000 */
[----:B------:R-:W-:Y:S02]  /*0c40*/  FMUL R5, R5, R6 ;  /* 0x0000000605057220 */ /* 0x000fe40000400000 */
[----:B------:R-:W-:Y:S01]  /*0c50*/  IMAD.MOV.U32 R6, RZ, RZ, R18 ;  /* 0x000000ffff067224 */ /* 0x000fe200078e0012 */
[----:B------:R-:W-:Y:S06]  /*0c60*/  @!P0 BRA `(.L_x_7) ;  /* 0x0000000000d88947 */ /* 0x000fec0003800000 */
[----:B------:R-:W-:-:S13]  /*0c70*/  FSETP.NEU.AND P1, PT, |R2|, +INF , PT ;  /* 0x7f8000000200780b */ /* 0x000fda0003f2d200 */
[----:B------:R-:W-:Y:S01]  /*0c80*/  @!P1 FMUL R6, RZ, R2 ;  /* 0x00000002ff069220 */ /* 0x000fe20000400000 */
[----:B------:R-:W-:Y:S01]  /*0c90*/  @!P1 IMAD.MOV.U32 R3, RZ, RZ, RZ ;  /* 0x000000ffff039224 */ /* 0x000fe200078e00ff */
[----:B------:R-:W-:Y:S06]  /*0ca0*/  @!P1 BRA `(.L_x_7) ;  /* 0x0000000000c89947 */ /* 0x000fec0003800000 */
[----:B------:R-:W-:Y:S01]  /*0cb0*/  IMAD.SHL.U32 R6, R2, 0x100, RZ ;  /* 0x0000010002067824 */ /* 0x000fe200078e00ff */
[----:B------:R-:W-:Y:S02]  /*0cc0*/  CS2R R14, SRZ ;  /* 0x00000000000e7805 */ /* 0x000fe4000001ff00 */
[----:B------:R-:W-:Y:S01]  /*0cd0*/  MOV R3, R1 ;  /* 0x0000000100037202 */ /* 0x000fe20000000f00 */
[----:B------:R-:W0:Y:S01]  /*0ce0*/  LDCU.64 UR8, c[0x4][URZ] ;  /* 0x01000000ff0877ac */ /* 0x000e220008000a00 */
[----:B------:R-:W-:Y:S01]  /*0cf0*/  LOP3.LUT R11, R6, 0x80000000, RZ, 0xfc, !PT ;  /* 0x80000000060b7812 */ /* 0x000fe200078efcff */
[----:B------:R-:W-:-:S06]  /*0d00*/  UMOV UR4, URZ ;  /* 0x000000ff00047c82 */ /* 0x000fcc0008000000 */
.L_x_8:
        /* <DEDUP_REMOVED lines=16> */
[----:B------:R-:W-:-:S03]  /*0e10*/  LOP3.LUT P1, RZ, R3, 0x1f, RZ, 0xc0, !PT ;  /* 0x0000001f03ff7812 */ /* 0x000fc6000782c0ff */
[----:B------:R-:W-:-:S05]  /*0e20*/  VIADD R6, R6, 0xffffff80 ;  /* 0xffffff8006067836 */ /* 0x000fca0000000000 */
        /* <DEDUP_REMOVED lines=14> */
[----:B------:R-:W-:-:S04]  /*0f10*/  SHF.R.S32.HI R8, RZ, 0x1f, R3 ;  /* 0x0000001fff087819 */ /* 0x000fc80000011403 */
[C---:B------:R-:W-:Y:S02]  /*0f20*/  LOP3.LUT R16, R8.reuse, R7, RZ, 0x3c, !PT ;  /* 0x0000000708107212 */ /* 0x040fe400078e3cff */
[----:B------:R-:W-:Y:S02]  /*0f30*/  LOP3.LUT R17, R8, R3, RZ, 0x3c, !PT ;  /* 0x0000000308117212 */ /* 0x000fe400078e3cff */
[C---:B------:R-:W-:Y:S02]  /*0f40*/  LOP3.LUT R7, R3.reuse, R2, RZ, 0x3c, !PT ;  /* 0x0000000203077212 */ /* 0x040fe400078e3cff */
[----:B------:R-:W-:Y:S02]  /*0f50*/  LEA.HI R3, R3, R6, RZ, 0x1 ;  /* 0x0000000603037211 */ /* 0x000fe400078f08ff */
[----:B------:R-:W1:Y:S01]  /*0f60*/  I2F.F64.S64 R16, R16 ;  /* 0x0000001000107312 */ /* 0x000e620000301c00 */
[----:B------:R-:W-:Y:S02]  /*0f70*/  ISETP.GE.AND P2, PT, R7, RZ, PT ;  /* 0x000000ff0700720c */ /* 0x000fe40003f46270 */
[----:B------:R-:W-:-:S04]  /*0f80*/  IMAD.MOV R6, RZ, RZ, -R3 ;  /* 0x000000ffff067224 */ /* 0x000fc800078e0a03 */
[----:B------:R-:W-:Y:S01]  /*0f90*/  @!P1 IMAD.MOV.U32 R3, RZ, RZ, R6 ;  /* 0x000000ffff039224 */ /* 0x000fe200078e0006 */
[----:B-1----:R-:W-:-:S10]  /*0fa0*/  DMUL R8, R16, UR4 ;  /* 0x0000000410087c28 */ /* 0x002fd40008000000 */
[----:B------:R-:W1:Y:S02]  /*0fb0*/  F2F.F32.F64 R8, R8 ;  /* 0x0000000800087310 */ /* 0x000e640000301000 */
[----:B01----:R-:W-:-:S07]  /*0fc0*/  FSEL R6, -R8, R8, !P2 ;  /* 0x0000000808067208 */ /* 0x003fce0005000100 */
.L_x_7:
[----:B------:R-:W-:Y:S02]  /*0fd0*/  IMAD.MOV.U32 R8, RZ, RZ, 0x37cbac00 ;  /* 0x37cbac00ff087424 */ /* 0x000fe400078e00ff */
[----:B------:R-:W-:Y:S01]  /*0fe0*/  FMUL R7, R6, R6 ;  /* 0x0000000606077220 */ /* 0x000fe20000400000 */
[C---:B------:R-:W-:Y:S01]  /*0ff0*/  LOP3.LUT R9, R3.reuse, 0x1, RZ, 0xc0, !PT ;  /* 0x0000000103097812 */ /* 0x040fe200078ec0ff */
[----:B------:R-:W-:Y:S02]  /*1000*/  VIADD R3, R3, 0x1 ;  /* 0x0000000103037836 */ /* 0x000fe40000000000 */
[----:B------:R-:W-:Y:S01]  /*1010*/  FFMA R14, R7, R8, -0.0013887860113754868507 ;  /* 0xbab607ed070e7423 */ /* 0x000fe20000000008 */
[----:B------:R-:W-:Y:S01]  /*1020*/  ISETP.NE.U32.AND P1, PT, R9, 0x1, PT ;  /* 0x000000010900780c */ /* 0x000fe20003f25070 */
[----:B------:R-:W-:Y:S01]  /*1030*/  IMAD.MOV.U32 R11, RZ, RZ, 0x3e2aaaa8 ;  /* 0x3e2aaaa8ff0b7424 */ /* 0x000fe200078e00ff */
[----:B------:R-:W-:Y:S02]  /*1040*/  MOV R9, 0x3c0885e4 ;  /* 0x3c0885e400097802 */ /* 0x000fe40000000f00 */
[----:B------:R-:W-:-:S02]  /*1050*/  FSEL R16, R14, -0.00019574658654164522886, P1 ;  /* 0xb94d41530e107808 */ /* 0x000fc40000800000 */
[----:B------:R-:W-:Y:S02]  /*1060*/  FSEL R22, R9, 0.041666727513074874878, !P1 ;  /* 0x3d2aaabb09167808 */ /* 0x000fe40004800000 */
[----:B------:R-:W-:Y:S02]  /*1070*/  LOP3.LUT P2, RZ, R3, 0x2, RZ, 0xc0, !PT ;  /* 0x0000000203ff7812 */ /* 0x000fe4000784c0ff */
[----:B------:R-:W-:Y:S01]  /*1080*/  FSEL R14, R6, 1, !P1 ;  /* 0x3f800000060e7808 */ /* 0x000fe20004800000 */
[----:B------:R-:W-:Y:S01]  /*1090*/  FFMA R16, R7, R16, R22 ;  /* 0x0000001007107223 */ /* 0x000fe20000000016 */
[----:B------:R-:W-:-:S03]  /*10a0*/  FSEL R15, -R11, -0.4999999701976776123, !P1 ;  /* 0xbeffffff0b0f7808 */ /* 0x000fc60004800100 */
[C---:B------:R-:W-:Y:S02]  /*10b0*/  FFMA R3, R7.reuse, R14, RZ ;  /* 0x0000000e07037223 */ /* 0x040fe400000000ff */
[----:B------:R-:W-:-:S04]  /*10c0*/  FFMA R15, R7, R16, R15 ;  /* 0x00000010070f7223 */ /* 0x000fc8000000000f */
[----:B------:R-:W-:-:S04]  /*10d0*/  FFMA R14, R3, R15, R14 ;  /* 0x0000000f030e7223 */ /* 0x000fc8000000000e */
[----:B------:R-:W-:Y:S01]  /*10e0*/  @P2 FADD R14, RZ, -R14 ;  /* 0x8000000eff0e2221 */ /* 0x000fe20000000000 */
[----:B------:R-:W-:Y:S06]  /*10f0*/  @!P0 BRA `(.L_x_9) ;  /* 0x0000000000dc8947 */ /* 0x000fec0003800000 */
        /* <DEDUP_REMOVED lines=11> */
.L_x_10:
        /* <DEDUP_REMOVED lines=8> */
[----:B------:R-:W-:-:S04]  /*1230*/  IADD3 R16, P0, PT, R16, R18, RZ ;  /* 0x0000001210107210 */ /* 0x000fc80007f1e0ff */
[----:B------:R-:W-:Y:S01]  /*1240*/  IADD3.X R18, PT, PT, R17, R15, RZ, P0, !PT ;  /* 0x0000000f11127210 */ /* 0x000fe200007fe4ff */
[----:B------:R0:W-:Y:S02]  /*1250*/  STL [R3], R16 ;  /* 0x0000001003007387 */ /* 0x0001e40000100800 */
        /* <DEDUP_REMOVED lines=14> */
[----:B------:R-:W-:Y:S01]  /*1340*/  UMOV UR5, 0x3bf921fb ;  /* 0x3bf921fb00057882 */ /* 0x000fe20000000000 */
[----:B------:R-:W-:-:S02]  /*1350*/  ISETP.GE.AND P1, PT, R2, RZ, PT ;  /* 0x000000ff0200720c */ /* 0x000fc40003f26270 */
[-C--:B--2---:R-:W-:Y:S02]  /*1360*/  @P0 SHF.L.W.U32.HI R3, R6, R15.reuse, R3 ;  /* 0x0000000f06030219 */ /* 0x084fe40000010e03 */
[----:B---3--:R-:W-:Y:S02]  /*1370*/  @P0 SHF.L.W.U32.HI R6, R7, R15, R6 ;  /* 0x0000000f07060219 */ /* 0x008fe40000010e06 */
[--C-:B------:R-:W-:Y:S02]  /*1380*/  SHF.R.U32.HI R20, RZ, 0x1e, R3.reuse ;  /* 0x0000001eff147819 */ /* 0x100fe40000011603 */
[C---:B------:R-:W-:Y:S01]  /*1390*/  SHF.L.W.U32.HI R15, R6.reuse, 0x2, R3 ;  /* 0x00000002060f7819 */ /* 0x040fe20000010e03 */
[----:B------:R-:W-:-:S03]  /*13a0*/  IMAD.SHL.U32 R6, R6, 0x4, RZ ;  /* 0x0000000406067824 */ /* 0x000fc600078e00ff */
[----:B------:R-:W-:Y:S02]  /*13b0*/  SHF.R.S32.HI R7, RZ, 0x1f, R15 ;  /* 0x0000001fff077819 */ /* 0x000fe4000001140f */
[----:B------:R-:W-:Y:S02]  /*13c0*/  LOP3.LUT R2, R15, R2, RZ, 0x3c, !PT ;  /* 0x000000020f027212 */ /* 0x000fe400078e3cff */
[C---:B------:R-:W-:Y:S02]  /*13d0*/  LOP3.LUT R6, R7.reuse, R6, RZ, 0x3c, !PT ;  /* 0x0000000607067212 */ /* 0x040fe400078e3cff */
[----:B------:R-:W-:Y:S02]  /*13e0*/  LOP3.LUT R7, R7, R15, RZ, 0x3c, !PT ;  /* 0x0000000f07077212 */ /* 0x000fe400078e3cff */
[----:B------:R-:W-:Y:S02]  /*13f0*/  LEA.HI R20, R15, R20, RZ, 0x1 ;  /* 0x000000140f147211 */ /* 0x000fe400078f08ff */
[----:B------:R-:W-:-:S02]  /*1400*/  ISETP.GE.AND P0, PT, R2, RZ, PT ;  /* 0x000000ff0200720c */ /* 0x000fc40003f06270 */
[----:B------:R-:W1:Y:S01]  /*1410*/  I2F.F64.S64 R6, R6 ;  /* 0x0000000600067312 */ /* 0x000e620000301c00 */
[----:B------:R-:W-:-:S04]  /*1420*/  IMAD.MOV R2, RZ, RZ, -R20 ;  /* 0x000000ffff027224 */ /* 0x000fc800078e0a14 */
[----:B------:R-:W-:Y:S01]  /*1430*/  @!P1 IMAD.MOV.U32 R20, RZ, RZ, R2 ;  /* 0x000000ffff149224 */ /* 0x000fe200078e0002 */
[----:B-1----:R-:W-:-:S10]  /*1440*/  DMUL R16, R6, UR4 ;  /* 0x0000000406107c28 */ /* 0x002fd40008000000 */
[----:B------:R-:W0:Y:S02]  /*1450*/  F2F.F32.F64 R16, R16 ;  /* 0x0000001000107310 */ /* 0x000e240000301000 */
[----:B0-----:R-:W-:-:S07]  /*1460*/  FSEL R18, -R16, R16, !P0 ;  /* 0x0000001010127208 */ /* 0x001fce0004000100 */
.L_x_9:
[----:B------:R-:W-:Y:S01]  /*1470*/  FMUL R21, R0, 0.63661974668502807617 ;  /* 0x3f22f98300157820 */ /* 0x000fe20000400000 */
[----:B------:R-:W-:Y:S01]  /*1480*/  FMUL R2, R18, R18 ;  /* 0x0000001212027220 */ /* 0x000fe20000400000 */
[C---:B------:R-:W-:Y:S01]  /*1490*/  LOP3.LUT R3, R20.reuse, 0x1, RZ, 0xc0, !PT ;  /* 0x0000000114037812 */ /* 0x040fe200078ec0ff */
[----:B------:R-:W-:Y:S01]  /*14a0*/  IMAD.MOV.U32 R15, RZ, RZ, 0x3d2aaabb ;  /* 0x3d2aaabbff0f7424 */ /* 0x000fe200078e00ff */
[----:B------:R-:W-:Y:S01]  /*14b0*/  LOP3.LUT P1, RZ, R20, 0x2, RZ, 0xc0, !PT ;  /* 0x0000000214ff7812 */ /* 0x000fe2000782c0ff */
[----:B------:R-:W-:Y:S01]  /*14c0*/  FFMA R6, R2, R8, -0.0013887860113754868507 ;  /* 0xbab607ed02067423 */ /* 0x000fe20000000008 */
[----:B------:R-:W0:Y:S01]  /*14d0*/  F2I.NTZ R21, R21 ;  /* 0x0000001500157305 */ /* 0x000e220000203100 */
[----:B------:R-:W-:Y:S01]  /*14e0*/  ISETP.NE.U32.AND P0, PT, R3, 0x1, PT ;  /* 0x000000010300780c */ /* 0x000fe20003f05070 */
[----:B------:R-:W-:-:S03]  /*14f0*/  IMAD.MOV.U32 R16, RZ, RZ, 0x3effffff ;  /* 0x3effffffff107424 */ /* 0x000fc600078e00ff */
[----:B------:R-:W-:Y:S02]  /*1500*/  FSEL R3, R6, -0.00019574658654164522886, !P0 ;  /* 0xb94d415306037808 */ /* 0x000fe40004000000 */
[----:B------:R-:W-:Y:S02]  /*1510*/  FSEL R7, R15, 0.0083327032625675201416, !P0 ;  /* 0x3c0885e40f077808 */ /* 0x000fe40004000000 */
[----:B------:R-:W-:Y:S02]  /*1520*/  FSEL R23, -R16, -0.16666662693023681641, !P0 ;  /* 0xbe2aaaa810177808 */ /* 0x000fe40004000100 */
[----:B------:R-:W-:Y:S01]  /*1530*/  FSEL R17, R18, 1, P0 ;  /* 0x3f80000012117808 */ /* 0x000fe20000000000 */
[----:B------:R-:W-:Y:S01]  /*1540*/  FFMA R3, R2, R3, R7 ;  /* 0x0000000302037223 */ /* 0x000fe20000000007 */
[----:B------:R-:W-:Y:S02]  /*1550*/  FSETP.GE.AND P0, PT, |R0|, 105615, PT ;  /* 0x47ce47800000780b */ /* 0x000fe40003f06200 */
[----:B0-----:R-:W-:Y:S01]  /*1560*/  I2FP.F32.S32 R25, R21 ;  /* 0x0000001500197245 */ /* 0x001fe20000201400 */
[C---:B------:R-:W-:Y:S01]  /*1570*/  FFMA R3, R2.reuse, R3, R23 ;  /* 0x0000000302037223 */ /* 0x040fe20000000017 */
[----:B------:R-:W-:Y:S01]  /*1580*/  FFMA R2, R2, R17, RZ ;  /* 0x0000001102027223 */ /* 0x000fe200000000ff */
[----:B------:R-:W-:-:S02]  /*1590*/  IMAD.MOV.U32 R20, RZ, RZ, R21 ;  /* 0x000000ffff147224 */ /* 0x000fc400078e0015 */
[----:B------:R-:W-:Y:S01]  /*15a0*/  FFMA R6, R25, -1.5707962512969970703, R0 ;  /* 0xbfc90fda19067823 */ /* 0x000fe20000000000 */
[----:B------:R-:W-:-:S03]  /*15b0*/  FFMA R17, R2, R3, R17 ;  /* 0x0000000302117223 */ /* 0x000fc60000000011 */
[----:B------:R-:W-:Y:S01]  /*15c0*/  FFMA R6, R25, -7.5497894158615963534e-08, R6 ;  /* 0xb3a2216819067823 */ /* 0x000fe20000000006 */
[----:B------:R-:W-:-:S03]  /*15d0*/  @P1 FADD R17, RZ, -R17 ;  /* 0x80000011ff111221 */ /* 0x000fc60000000000 */
[----:B------:R-:W-:-:S04]  /*15e0*/  FFMA R22, R25, -5.3903029534742383927e-15, R6 ;  /* 0xa7c234c519167823 */ /* 0x000fc80000000006 */
[----:B------:R-:W-:Y:S01]  /*15f0*/  IMAD.MOV.U32 R2, RZ, RZ, R22 ;  /* 0x000000ffff027224 */ /* 0x000fe200078e0016 */
[----:B------:R-:W-:Y:S06]  /*1600*/  @!P0 BRA `(.L_x_11) ;  /* 0x0000000000dc8947 */ /* 0x000fec0003800000 */
[----:B------:R-:W-:-:S13]  /*1610*/  FSETP.NEU.AND P1, PT, |R0|, +INF , PT ;  /* 0x7f8000000000780b */ /* 0x000fda0003f2d200 */
[----:B------:R-:W-:Y:S01]  /*1620*/  @!P1 FMUL R2, RZ, R0 ;  /* 0x00000000ff029220 */ /* 0x000fe20000400000 */
[----:B------:R-:W-:Y:S01]  /*1630*/  @!P1 MOV R21, RZ ;  /* 0x000000ff00159202 */ /* 0x000fe20000000f00 */
        /* <DEDUP_REMOVED lines=8> */
.L_x_12:
        /* <DEDUP_REMOVED lines=29> */
[C---:B------:R-:W-:Y:S02]  /*1890*/  SHF.L.W.U32.HI R21, R2.reuse, 0x2, R18 ;  /* 0x0000000202157819 */ /* 0x040fe40000010e12 */
[----:B------:R-:W-:Y:S02]  /*18a0*/  SHF.L.U32 R2, R2, 0x2, RZ ;  /* 0x0000000202027819 */ /* 0x000fe400000006ff */
[----:B------:R-:W-:-:S02]  /*18b0*/  SHF.R.S32.HI R3, RZ, 0x1f, R21 ;  /* 0x0000001fff037819 */ /* 0x000fc40000011415 */
[----:B------:R-:W-:Y:S02]  /*18c0*/  SHF.R.U32.HI R18, RZ, 0x1e, R18 ;  /* 0x0000001eff127819 */ /* 0x000fe40000011612 */
[C---:B------:R-:W-:Y:S02]  /*18d0*/  LOP3.LUT R2, R3.reuse, R2, RZ, 0x3c, !PT ;  /* 0x0000000203027212 */ /* 0x040fe400078e3cff */
[----:B------:R-:W-:Y:S02]  /*18e0*/  LOP3.LUT R3, R3, R21, RZ, 0x3c, !PT ;  /* 0x0000001503037212 */ /* 0x000fe400078e3cff */
[C---:B0-----:R-:W-:Y:S02]  /*18f0*/  LOP3.LUT R23, R21.reuse, R0, RZ, 0x3c, !PT ;  /* 0x0000000015177212 */ /* 0x041fe400078e3cff */
[----:B------:R-:W-:Y:S02]  /*1900*/  LEA.HI R21, R21, R18, RZ, 0x1 ;  /* 0x0000001215157211 */ /* 0x000fe400078f08ff */
[----:B------:R-:W0:Y:S01]  /*1910*/  I2F.F64.S64 R2, R2 ;  /* 0x0000000200027312 */ /* 0x000e220000301c00 */
[----:B------:R-:W-:-:S02]  /*1920*/  ISETP.GE.AND P2, PT, R23, RZ, PT ;  /* 0x000000ff1700720c */ /* 0x000fc40003f46270 */
[----:B------:R-:W-:-:S04]  /*1930*/  IMAD.MOV R18, RZ, RZ, -R21 ;  /* 0x000000ffff127224 */ /* 0x000fc800078e0a15 */
[----:B------:R-:W-:Y:S01]  /*1940*/  @!P1 IMAD.MOV.U32 R21, RZ, RZ, R18 ;  /* 0x000000ffff159224 */ /* 0x000fe200078e0012 */
[----:B0-----:R-:W-:-:S10]  /*1950*/  DMUL R6, R2, UR4 ;  /* 0x0000000402067c28 */ /* 0x001fd40008000000 */
[----:B------:R-:W0:Y:S02]  /*1960*/  F2F.F32.F64 R6, R6 ;  /* 0x0000000600067310 */ /* 0x000e240000301000 */
[----:B0-----:R-:W-:-:S07]  /*1970*/  FSEL R2, -R6, R6, !P2 ;  /* 0x0000000606027208 */ /* 0x001fce0005000100 */
.L_x_11:
[----:B------:R-:W-:Y:S01]  /*1980*/  FMUL R3, R2, R2 ;  /* 0x0000000202037220 */ /* 0x000fe20000400000 */
[----:B------:R-:W-:-:S03]  /*1990*/  LOP3.LUT R7, R21, 0x1, RZ, 0xc0, !PT ;  /* 0x0000000115077812 */ /* 0x000fc600078ec0ff */
[----:B------:R-:W-:Y:S01]  /*19a0*/  FFMA R6, R3, R8, -0.0013887860113754868507 ;  /* 0xbab607ed03067423 */ /* 0x000fe20000000008 */
[----:B------:R-:W-:Y:S01]  /*19b0*/  ISETP.NE.U32.AND P1, PT, R7, 0x1, PT ;  /* 0x000000010700780c */ /* 0x000fe20003f25070 */
[----:B------:R-:W-:-:S03]  /*19c0*/  VIADD R7, R21, 0x1 ;  /* 0x0000000115077836 */ /* 0x000fc60000000000 */
[----:B------:R-:W-:Y:S02]  /*19d0*/  FSEL R6, R6, -0.00019574658654164522886, P1 ;  /* 0xb94d415306067808 */ /* 0x000fe40000800000 */
        /* <DEDUP_REMOVED lines=21> */
.L_x_14:
[----:B0-----:R-:W-:Y:S01]  /*1b30*/  IMAD.U32 R2, RZ, RZ, UR8 ;  /* 0x00000008ff027e24 */ /* 0x001fe2000f8e00ff */
[----:B------:R-:W-:-:S05]  /*1b40*/  MOV R3, UR9 ;  /* 0x0000000900037c02 */ /* 0x000fca0008000f00 */
        /* <DEDUP_REMOVED lines=26> */
[----:B---3--:R-:W-:-:S04]  /*1cf0*/  @P0 SHF.L.W.U32.HI R3, R2, R6, R3 ;  /* 0x0000000602030219 */ /* 0x008fc80000010e03 */
[C-C-:B------:R-:W-:Y:S01]  /*1d00*/  SHF.L.W.U32.HI R23, R3.reuse, 0x2, R20.reuse ;  /* 0x0000000203177819 */ /* 0x140fe20000010e14 */
[----:B------:R-:W-:Y:S01]  /*1d10*/  IMAD.SHL.U32 R3, R3, 0x4, RZ ;  /* 0x0000000403037824 */ /* 0x000fe200078e00ff */
[----:B------:R-:W-:Y:S02]  /*1d20*/  SHF.R.U32.HI R20, RZ, 0x1e, R20 ;  /* 0x0000001eff147819 */ /* 0x000fe40000011614 */
[----:B------:R-:W-:Y:S02]  /*1d30*/  SHF.R.S32.HI R6, RZ, 0x1f, R23 ;  /* 0x0000001fff067819 */ /* 0x000fe40000011417 */
[----:B------:R-:W-:Y:S02]  /*1d40*/  LOP3.LUT R0, R23, R0, RZ, 0x3c, !PT ;  /* 0x0000000017007212 */ /* 0x000fe400078e3cff */
[C---:B------:R-:W-:Y:S02]  /*1d50*/  LOP3.LUT R2, R6.reuse, R3, RZ, 0x3c, !PT ;  /* 0x0000000306027212 */ /* 0x040fe400078e3cff */
[----:B------:R-:W-:-:S02]  /*1d60*/  LOP3.LUT R3, R6, R23, RZ, 0x3c, !PT ;  /* 0x0000001706037212 */ /* 0x000fc400078e3cff */
        /* <DEDUP_REMOVED lines=8> */
.L_x_13:
[----:B------:R-:W-:Y:S01]  /*1df0*/  FMUL R24, R13, 0.63661974668502807617 ;  /* 0x3f22f9830d187820 */ /* 0x000fe20000400000 */
[----:B------:R-:W-:Y:S01]  /*1e00*/  FMUL R0, R22, R22 ;  /* 0x0000001616007220 */ /* 0x000fe20000400000 */
[C---:B------:R-:W-:Y:S02]  /*1e10*/  LOP3.LUT R2, R20.reuse, 0x1, RZ, 0xc0, !PT ;  /* 0x0000000114027812 */ /* 0x040fe400078ec0ff */
[----:B------:R-:W-:Y:S01]  /*1e20*/  LOP3.LUT P1, RZ, R20, 0x2, RZ, 0xc0, !PT ;  /* 0x0000000214ff7812 */ /* 0x000fe2000782c0ff */
[----:B------:R-:W-:Y:S01]  /*1e30*/  FFMA R3, R0, R8, -0.0013887860113754868507 ;  /* 0xbab607ed00037423 */ /* 0x000fe20000000008 */
[----:B------:R-:W0:Y:S01]  /*1e40*/  F2I.NTZ R24, R24 ;  /* 0x0000001800187305 */ /* 0x000e220000203100 */
[----:B------:R-:W-:-:S04]  /*1e50*/  ISETP.NE.U32.AND P0, PT, R2, 0x1, PT ;  /* 0x000000010200780c */ /* 0x000fc80003f05070 */
[----:B------:R-:W-:Y:S02]  /*1e60*/  FSEL R3, R3, -0.00019574658654164522886, !P0 ;  /* 0xb94d415303037808 */ /* 0x000fe40004000000 */
[----:B------:R-:W-:Y:S02]  /*1e70*/  FSEL R7, R15, 0.0083327032625675201416, !P0 ;  /* 0x3c0885e40f077808 */ /* 0x000fe40004000000 */
[----:B------:R-:W-:Y:S02]  /*1e80*/  FSEL R23, -R16, -0.16666662693023681641, !P0 ;  /* 0xbe2aaaa810177808 */ /* 0x000fe40004000100 */
[----:B------:R-:W-:Y:S01]  /*1e90*/  FSEL R21, R22, 1, P0 ;  /* 0x3f80000016157808 */ /* 0x000fe20000000000 */
[C---:B------:R-:W-:Y:S01]  /*1ea0*/  FFMA R3, R0.reuse, R3, R7 ;  /* 0x0000000300037223 */ /* 0x040fe20000000007 */
        /* <DEDUP_REMOVED lines=14> */
[----:B------:R-:W-:Y:S01]  /*1f90*/  @!P1 IMAD.MOV.U32 R24, RZ, RZ, RZ ;  /* 0x000000ffff189224 */ /* 0x000fe200078e00ff */
[----:B------:R-:W-:Y:S06]  /*1fa0*/  @!P1 BRA `(.L_x_15) ;  /* 0x0000000000cc9947 */ /* 0x000fec0003800000 */
[----:B------:R-:W-:Y:S01]  /*1fb0*/  SHF.L.U32 R2, R13, 0x8, RZ ;  /* 0x000000080d027819 */ /* 0x000fe200000006ff */
[----:B------:R-:W-:Y:S01]  /*1fc0*/  IMAD.MOV.U32 R20, RZ, RZ, RZ ;  /* 0x000000ffff147224 */ /* 0x000fe200078e00ff */
[----:B------:R-:W0:Y:S01]  /*1fd0*/  LDCU.64 UR8, c[0x4][URZ] ;  /* 0x01000000ff0877ac */ /* 0x000e220008000a00 */
[----:B------:R-:W-:Y:S01]  /*1fe0*/  IMAD.MOV.U32 R27, RZ, RZ, RZ ;  /* 0x000000ffff1b7224 */ /* 0x000fe200078e00ff */
[----:B------:R-:W-:Y:S01]  /*1ff0*/  LOP3.LUT R24, R2, 0x80000000, RZ, 0xfc, !PT ;  /* 0x8000000002187812 */ /* 0x000fe200078efcff */
[----:B------:R-:W-:Y:S01]  /*2000*/  IMAD.MOV.U32 R0, RZ, RZ, R1 ;  /* 0x000000ffff007224 */ /* 0x000fe200078e0001 */
[----:B------:R-:W-:-:S06]  /*2010*/  UMOV UR4, URZ ;  /* 0x000000ff00047c82 */ /* 0x000fcc0008000000 */
.L_x_16:
        /* <DEDUP_REMOVED lines=39> */
[----:B------:R-:W-:-:S05]  /*2290*/  IADD3 R0, PT, PT, -R24, RZ, RZ ;  /* 0x000000ff18007210 */ /* 0x000fca0007ffe1ff */
[----:B------:R-:W-:Y:S01]  /*22a0*/  @!P1 IMAD.MOV.U32 R24, RZ, RZ, R0 ;  /* 0x000000ffff189224 */ /* 0x000fe200078e0000 */
[----:B-1----:R-:W-:-:S10]  /*22b0*/  DMUL R6, R2, UR4 ;  /* 0x0000000402067c28 */ /* 0x002fd40008000000 */
[----:B------:R-:W1:Y:S02]  /*22c0*/  F2F.F32.F64 R6, R6 ;  /* 0x0000000600067310 */ /* 0x000e640000301000 */
[----:B01----:R-:W-:-:S07]  /*22d0*/  FSEL R0, -R6, R6, !P2 ;  /* 0x0000000606007208 */ /* 0x003fce0005000100 */
.L_x_15:
[----:B------:R-:W-:Y:S01]  /*22e0*/  LOP3.LUT R2, R24, 0x1, RZ, 0xc0, !PT ;  /* 0x0000000118027812 */ /* 0x000fe200078ec0ff */
[----:B------:R-:W-:Y:S01]  /*22f0*/  FMUL R3, R0, R0 ;  /* 0x0000000000037220 */ /* 0x000fe20000400000 */
[----:B------:R-:W-:Y:S02]  /*2300*/  VIADD R7, R24, 0x1 ;  /* 0x0000000118077836 */ /* 0x000fe40000000000 */
[----:B------:R-:W-:Y:S01]  /*2310*/  ISETP.NE.U32.AND P1, PT, R2, 0x1, PT ;  /* 0x000000010200780c */ /* 0x000fe20003f25070 */
[----:B------:R-:W-:Y:S02]  /*2320*/  FFMA R2, R3, R8, -0.0013887860113754868507 ;  /* 0xbab607ed03027423 */ /* 0x000fe40000000008 */
[----:B------:R-:W-:Y:S02]  /*2330*/  LOP3.LUT P2, RZ, R7, 0x2, RZ, 0xc0, !PT ;  /* 0x0000000207ff7812 */ /* 0x000fe4000784c0ff */
[----:B------:R-:W-:Y:S02]  /*2340*/  FSEL R6, R9, 0.041666727513074874878, !P1 ;  /* 0x3d2aaabb09067808 */ /* 0x000fe40004800000 */
[----:B------:R-:W-:-:S02]  /*2350*/  FSEL R2, R2, -0.00019574658654164522886, P1 ;  /* 0xb94d415302027808 */ /* 0x000fc40000800000 */
[----:B------:R-:W-:Y:S02]  /*2360*/  FSEL R0, R0, 1, !P1 ;  /* 0x3f80000000007808 */ /* 0x000fe40004800000 */
[----:B------:R-:W-:Y:S01]  /*2370*/  FSEL R11, -R11, -0.4999999701976776123, !P1 ;  /* 0xbeffffff0b0b7808 */ /* 0x000fe20004800100 */
[C---:B------:R-:W-:Y:S02]  /*2380*/  FFMA R2, R3.reuse, R2, R6 ;  /* 0x0000000203027223 */ /* 0x040fe40000000006 */
        /* <DEDUP_REMOVED lines=16> */
.L_x_18:
        /* <DEDUP_REMOVED lines=33> */
[----:B------:R-:W-:Y:S02]  /*26a0*/  LEA.HI R23, R20, R23, RZ, 0x1 ;  /* 0x0000001714177211 */ /* 0x000fe400078f08ff */
[C---:B------:R-:W-:Y:S02]  /*26b0*/  LOP3.LUT R2, R6.reuse, R3, RZ, 0x3c, !PT ;  /* 0x0000000306027212 */ /* 0x040fe400078e3cff */
[----:B------:R-:W-:Y:S01]  /*26c0*/  LOP3.LUT R3, R6, R20, RZ, 0x3c, !PT ;  /* 0x0000001406037212 */ /* 0x000fe200078e3cff */
[----:B------:R-:W-:Y:S01]  /*26d0*/  IMAD.MOV R0, RZ, RZ, -R23 ;  /* 0x000000ffff007224 */ /* 0x000fe200078e0a17 */
[----:B------:R-:W-:-:S03]  /*26e0*/  LOP3.LUT R13, R20, R13, RZ, 0x3c, !PT ;  /* 0x0000000d140d7212 */ /* 0x000fc600078e3cff */
[----:B------:R-:W-:Y:S01]  /*26f0*/  @!P1 IMAD.MOV.U32 R23, RZ, RZ, R0 ;  /* 0x000000ffff179224 */ /* 0x000fe200078e0000 */
[----:B------:R-:W1:Y:S01]  /*2700*/  I2F.F64.S64 R2, R2 ;  /* 0x0000000200027312 */ /* 0x000e620000301c00 */
[----:B------:R-:W-:Y:S01]  /*2710*/  ISETP.GE.AND P0, PT, R13, RZ, PT ;  /* 0x000000ff0d00720c */ /* 0x000fe20003f06270 */
[----:B-1----:R-:W-:-:S10]  /*2720*/  DMUL R6, R2, UR4 ;  /* 0x0000000402067c28 */ /* 0x002fd40008000000 */
[----:B------:R-:W1:Y:S02]  /*2730*/  F2F.F32.F64 R6, R6 ;  /* 0x0000000600067310 */ /* 0x000e640000301000 */
[----:B01----:R-:W-:-:S07]  /*2740*/  FSEL R22, -R6, R6, !P0 ;  /* 0x0000000606167208 */ /* 0x003fce0004000100 */
.L_x_17:
[----:B------:R-:W-:Y:S01]  /*2750*/  FMUL R3, R22, R22 ;  /* 0x0000001616037220 */ /* 0x000fe20000400000 */
[----:B------:R-:W-:Y:S01]  /*2760*/  LOP3.LUT R0, R23, 0x1, RZ, 0xc0, !PT ;  /* 0x0000000117007812 */ /* 0x000fe200078ec0ff */
[----:B------:R-:W-:Y:S01]  /*2770*/  FMUL R6, R21, R9 ;  /* 0x0000000915067220 */ /* 0x000fe20000400000 */
[----:B------:R-:W-:Y:S01]  /*2780*/  LOP3.LUT P1, RZ, R23, 0x2, RZ, 0xc0, !PT ;  /* 0x0000000217ff7812 */ /* 0x000fe2000782c0ff */
[----:B------:R-:W-:Y:S01]  /*2790*/  FFMA R8, R3, R8, -0.0013887860113754868507 ;  /* 0xbab607ed03087423 */ /* 0x000fe20000000008 */
[----:B------:R-:W-:Y:S01]  /*27a0*/  ISETP.NE.U32.AND P0, PT, R0, 0x1, PT ;  /* 0x000000010000780c */ /* 0x000fe20003f05070 */
[----:B------:R-:W-:Y:S01]  /*27b0*/  FMUL R2, R17, R21 ;  /* 0x0000001511027220 */ /* 0x000fe20000400000 */
[----:B------:R-:W0:Y:S01]  /*27c0*/  LDCU UR4, c[0x0][0x3ac] ;  /* 0x00007580ff0477ac */ /* 0x000e220008000800 */
[----:B-----5:R-:W-:Y:S02]  /*27d0*/  I2FP.F32.S32 R10, R10 ;  /* 0x0000000a000a7245 */ /* 0x020fe40000201400 */
[----:B------:R-:W-:Y:S01]  /*27e0*/  FSEL R0, R15, 0.0083327032625675201416, !P0 ;  /* 0x3c0885e40f007808 */ /* 0x000fe20004000000 */
[----:B------:R-:W1:Y:S01]  /*27f0*/  LDCU UR5, c[0x0][0x3a8] ;  /* 0x00007500ff0577ac */ /* 0x000e620008000800 */
[----:B------:R-:W-:-:S02]  /*2800*/  FSEL R8, R8, -0.00019574658654164522886, !P0 ;  /* 0xb94d415308087808 */ /* 0x000fc40004000000 */
[----:B------:R-:W-:Y:S01]  /*2810*/  FSEL R22, R22, 1, P0 ;  /* 0x3f80000016167808 */ /* 0x000fe20000000000 */
[----:B------:R-:W2:Y:S01]  /*2820*/  LDCU.64 UR8, c[0x0][0x3a0] ;  /* 0x00007400ff0877ac */ /* 0x000ea20008000a00 */
[----:B------:R-:W-:Y:S01]  /*2830*/  FSEL R11, -R16, -0.16666662693023681641, !P0 ;  /* 0xbe2aaaa8100b7808 */ /* 0x000fe20004000100 */
[C---:B------:R-:W-:Y:S01]  /*2840*/  FFMA R0, R3.reuse, R8, R0 ;  /* 0x0000000803007223 */ /* 0x040fe20000000000 */
[----:B------:R-:W-:Y:S01]  /*2850*/  I2FP.F32.S32 R12, R12 ;  /* 0x0000000c000c7245 */ /* 0x000fe20000201400 */
[C---:B------:R-:W-:Y:S01]  /*2860*/  FFMA R7, R3.reuse, R22, RZ ;  /* 0x0000001603077223 */ /* 0x040fe200000000ff */
[----:B------:R-:W-:Y:S01]  /*2870*/  I2FP.F32.S32 R19, R19 ;  /* 0x0000001300137245 */ /* 0x000fe20000201400 */
[----:B------:R-:W-:-:S04]  /*2880*/  FFMA R0, R3, R0, R11 ;  /* 0x0000000003007223 */ /* 0x000fc8000000000b */
[----:B------:R-:W-:Y:S01]  /*2890*/  FFMA R7, R7, R0, R22 ;  /* 0x0000000007077223 */ /* 0x000fe20000000016 */
[----:B------:R-:W-:-:S03]  /*28a0*/  FMUL R0, R18, R9 ;  /* 0x0000000912007220 */ /* 0x000fc60000400000 */
[----:B------:R-:W-:-:S04]  /*28b0*/  @P1 FADD R7, RZ, -R7 ;  /* 0x80000007ff071221 */ /* 0x000fc80000000000 */
[-C--:B------:R-:W-:Y:S01]  /*28c0*/  FMUL R8, R18, R7.reuse ;  /* 0x0000000712087220 */ /* 0x080fe20000400000 */
[-C--:B------:R-:W-:Y:S01]  /*28d0*/  FMUL R11, R21, R7.reuse ;  /* 0x00000007150b7220 */ /* 0x080fe20000400000 */
[----:B------:R-:W-:Y:S01]  /*28e0*/  FFMA R3, R7, R2, R0 ;  /* 0x0000000207037223 */ /* 0x000fe20000000000 */
[C---:B------:R-:W-:Y:S01]  /*28f0*/  FMUL R2, R17.reuse, R18 ;  /* 0x0000001211027220 */ /* 0x040fe20000400000 */
[C---:B------:R-:W-:Y:S01]  /*2900*/  FFMA R8, R17.reuse, R6, -R8 ;  /* 0x0000000611087223 */ /* 0x040fe20000000808 */
[----:B------:R-:W-:Y:S01]  /*2910*/  FFMA R16, R17, R0, R11 ;  /* 0x0000000011107223 */ /* 0x000fe2000000000b */
[C---:B------:R-:W-:Y:S01]  /*2920*/  FMUL R11, R14.reuse, R7 ;  /* 0x000000070e0b7220 */ /* 0x040fe20000400000 */
[----:B------:R-:W-:Y:S01]  /*2930*/  FMUL R0, R14, R9 ;  /* 0x000000090e007220 */ /* 0x000fe20000400000 */
[----:B------:R-:W-:Y:S01]  /*2940*/  FMUL R13, R5, R8 ;  /* 0x00000008050d7220 */ /* 0x000fe20000400000 */
[----:B------:R-:W-:Y:S01]  /*2950*/  FFMA R7, R7, R2, -R6 ;  /* 0x0000000207077223 */ /* 0x000fe20000000806 */
[C---:B------:R-:W-:Y:S01]  /*2960*/  FMUL R8, R4.reuse, R11 ;  /* 0x0000000b04087220 */ /* 0x040fe20000400000 */
[----:B------:R-:W-:Y:S01]  /*2970*/  FMUL R9, R5, R16 ;  /* 0x0000001005097220 */ /* 0x000fe20000400000 */
[----:B------:R-:W-:-:S02]  /*2980*/  FFMA R3, R4, R3, R13 ;  /* 0x0000000304037223 */ /* 0x000fc4000000000d */
[----:B------:R-:W-:Y:S01]  /*2990*/  FFMA R0, R5, R0, R8 ;  /* 0x0000000005007223 */ /* 0x000fe20000000008 */
[----:B------:R-:W-:Y:S01]  /*29a0*/  FFMA R7, R4, R7, R9 ;  /* 0x0000000704077223 */ /* 0x000fe20000000009 */
[C---:B------:R-:W-:Y:S01]  /*29b0*/  FFMA R3, R14.reuse, R21, R3 ;  /* 0x000000150e037223 */ /* 0x040fe20000000003 */
[----:B0-----:R-:W-:Y:S01]  /*29c0*/  I2FP.F32.S32 R4, UR4 ;  /* 0x0000000400047c45 */ /* 0x001fe20008201400 */
[----:B------:R-:W-:Y:S01]  /*29d0*/  FADD R0, -R17, R0 ;  /* 0x0000000011007221 */ /* 0x000fe20000000100 */
[----:B------:R-:W-:Y:S01]  /*29e0*/  FFMA R8, R14, R18, R7 ;  /* 0x000000120e087223 */ /* 0x000fe20000000007 */
[----:B------:R-:W-:Y:S01]  /*29f0*/  FMUL R5, R3, R3 ;  /* 0x0000000303057220 */ /* 0x000fe20000400000 */
[----:B------:R-:W0:Y:S01]  /*2a00*/  LDC.64 R14, c[0x0][0x398] ;  /* 0x0000e600ff0e7b82 */ /* 0x000e220000000a00 */
[----:B------:R-:W-:Y:S02]  /*2a10*/  IMAD.MOV.U32 R17, RZ, RZ, RZ ;  /* 0x000000ffff117224 */ /* 0x000fe400078e00ff */
[----:B------:R-:W-:-:S04]  /*2a20*/  FFMA R5, R0, R0, R5 ;  /* 0x0000000000057223 */ /* 0x000fc80000000005 */
[----:B------:R-:W-:-:S05]  /*2a30*/  FFMA R2, R8, R8, R5 ;  /* 0x0000000808027223 */ /* 0x000fca0000000005 */
[----:B------:R-:W-:-:S13]  /*2a40*/  FSETP.GEU.AND P0, PT, |R2|, 1.175494350822287508e-38, PT ;  /* 0x008000000200780b */ /* 0x000fda0003f0e200 */
[----:B------:R-:W-:-:S04]  /*2a50*/  @!P0 FMUL R2, R2, 16777216 ;  /* 0x4b80000002028820 */ /* 0x000fc80000400000 */
[----:B------:R-:W3:Y:S02]  /*2a60*/  MUFU.RSQ R9, R2 ;  /* 0x0000000200097308 */ /* 0x000ee40000001400 */
[----:B---3--:R-:W-:-:S04]  /*2a70*/  @!P0 FMUL R9, R9, 4096 ;  /* 0x4580000009098820 */ /* 0x008fc80000400000 */
[-C--:B------:R-:W-:Y:S01]  /*2a80*/  FMUL R5, R3, R9.reuse ;  /* 0x0000000903057220 */ /* 0x080fe20000400000 */
[-C--:B------:R-:W-:Y:S01]  /*2a90*/  FMUL R7, R0, R9.reuse ;  /* 0x0000000900077220 */ /* 0x080fe20000400000 */
[----:B012---:R-:W-:-:S07]  /*2aa0*/  FMUL R8, R8, R9 ;  /* 0x0000000908087220 */ /* 0x007fce0000400000 */
.L_x_27:
[----:B0-----:R-:W0:Y:S01]  /*2ab0*/  MUFU.RCP R9, R4 ;  /* 0x0000000400097308 */ /* 0x001e220000001000 */
[-C--:B------:R-:W-:Y:S01]  /*2ac0*/  FFMA R3, R5, R17.reuse, R10 ;  /* 0x0000001105037223 */ /* 0x080fe2000000000a */
[----:B------:R-:W-:Y:S01]  /*2ad0*/  FFMA R2, R7, R17, R12 ;  /* 0x0000001107027223 */ /* 0x000fe2000000000c */
[----:B------:R-:W-:Y:S05]  /*2ae0*/  BSSY.RECONVERGENT B0, `(.L_x_19) ;  /* 0x000000e000007945 */ /* 0x000fea0003800200 */
[----:B------:R-:W1:Y:S01]  /*2af0*/  FCHK P0, R3, R4 ;  /* 0x0000000403007302 */ /* 0x000e620000000000 */
[----:B0-----:R-:W-:-:S04]  /*2b00*/  FFMA R0, -R4, R9, 1 ;  /* 0x3f80000004007423 */ /* 0x001fc80000000109 */
[----:B------:R-:W-:Y:S01]  /*2b10*/  FFMA R6, R9, R0, R9 ;  /* 0x0000000009067223 */ /* 0x000fe20000000009 */
[----:B------:R-:W-:Y:S01]  /*2b20*/  FFMA R0, R8, R17, R19 ;  /* 0x0000001108007223 */ /* 0x000fe20000000013 */
[----:B------:R-:W-:Y:S02]  /*2b30*/  FADD R17, R4, R17 ;  /* 0x0000001104117221 */ /* 0x000fe40000000000 */
[----:B------:R-:W-:-:S03]  /*2b40*/  FFMA R9, R3, R6, RZ ;  /* 0x0000000603097223 */ /* 0x000fc600000000ff */
[----:B------:R-:W-:Y:S01]  /*2b50*/  FSETP.GEU.AND P3, PT, R17, 1000, PT ;  /* 0x447a00001100780b */ /* 0x000fe20003f6e000 */
[----:B------:R-:W-:-:S04]  /*2b60*/  FFMA R11, -R4, R9, R3 ;  /* 0x00000009040b7223 */ /* 0x000fc80000000103 */
[----:B------:R-:W-:Y:S01]  /*2b70*/  FFMA R13, R6, R11, R9 ;  /* 0x0000000b060d7223 */ /* 0x000fe20000000009 */
[----:B-1----:R-:W-:Y:S07]  /*2b80*/  @!P0 BRA `(.L_x_20) ;  /* 0x00000000000c8947 */ /* 0x002fee0003800000 */
[----:B------:R-:W-:-:S07]  /*2b90*/  MOV R6, 0x2bb0 ;  /* 0x00002bb000067802 */ /* 0x000fce0000000f00 */
[----:B------:R-:W-:Y:S05]  /*2ba0*/  CALL.REL.NOINC `($__internal_1_$__cuda_sm3x_div_rn_noftz_f32_slowpath) ;  /* 0x0000000800387944 */ /* 0x000fea0003c00000 */
[----:B------:R-:W-:-:S07]  /*2bb0*/  IMAD.MOV.U32 R13, RZ, RZ, R3 ;  /* 0x000000ffff0d7224 */ /* 0x000fce00078e0003 */
.L_x_20:
[----:B------:R-:W-:Y:S05]  /*2bc0*/  BSYNC.RECONVERGENT B0 ;  /* 0x0000000000007941 */ /* 0x000fea0003800200 */
.L_x_19:
[----:B------:R-:W0:Y:S01]  /*2bd0*/  MUFU.RCP R3, R4 ;  /* 0x0000000400037308 */ /* 0x000e220000001000 */
[----:B------:R-:W-:Y:S07]  /*2be0*/  BSSY.RECONVERGENT B0, `(.L_x_21) ;  /* 0x000000c000007945 */ /* 0x000fee0003800200 */
[----:B------:R-:W1:Y:S08]  /*2bf0*/  FCHK P0, R2, R4 ;  /* 0x0000000402007302 */ /* 0x000e700000000000 */
[----:B------:R-:W2:Y:S01]  /*2c00*/  F2I.TRUNC.NTZ R13, R13 ;  /* 0x0000000d000d7305 */ /* 0x000ea2000020f100 */
[----:B0-----:R-:W-:-:S04]  /*2c10*/  FFMA R6, -R4, R3, 1 ;  /* 0x3f80000004067423 */ /* 0x001fc80000000103 */
[----:B------:R-:W-:-:S04]  /*2c20*/  FFMA R16, R3, R6, R3 ;  /* 0x0000000603107223 */ /* 0x000fc80000000003 */
[----:B------:R-:W-:-:S04]  /*2c30*/  FFMA R3, R2, R16, RZ ;  /* 0x0000001002037223 */ /* 0x000fc800000000ff */
[----:B------:R-:W-:-:S04]  /*2c40*/  FFMA R6, -R4, R3, R2 ;  /* 0x0000000304067223 */ /* 0x000fc80000000102 */
[----:B------:R-:W-:Y:S01]  /*2c50*/  FFMA R3, R16, R6, R3 ;  /* 0x0000000610037223 */ /* 0x000fe20000000003 */
[----:B-12---:R-:W-:Y:S06]  /*2c60*/  @!P0 BRA `(.L_x_22) ;  /* 0x00000000000c8947 */ /* 0x006fec0003800000 */
[----:B------:R-:W-:Y:S01]  /*2c70*/  IMAD.MOV.U32 R3, RZ, RZ, R2 ;  /* 0x000000ffff037224 */ /* 0x000fe200078e0002 */
[----:B------:R-:W-:-:S07]  /*2c80*/  MOV R6, 0x2ca0 ;  /* 0x00002ca000067802 */ /* 0x000fce0000000f00 */
[----:B------:R-:W-:Y:S05]  /*2c90*/  CALL.REL.NOINC `($__internal_1_$__cuda_sm3x_div_rn_noftz_f32_slowpath) ;  /* 0x0000000400fc7944 */ /* 0x000fea0003c00000 */
.L_x_22:
[----:B------:R-:W-:Y:S05]  /*2ca0*/  BSYNC.RECONVERGENT B0 ;  /* 0x0000000000007941 */ /* 0x000fea0003800200 */
.L_x_21:
[----:B------:R-:W0:Y:S01]  /*2cb0*/  MUFU.RCP R9, R4 ;  /* 0x0000000400097308 */ /* 0x000e220000001000 */
[----:B------:R-:W-:Y:S07]  /*2cc0*/  BSSY.RECONVERGENT B0, `(.L_x_23) ;  /* 0x000000d000007945 */ /* 0x000fee0003800200 */
[----:B------:R-:W1:Y:S08]  /*2cd0*/  FCHK P0, R0, R4 ;  /* 0x0000000400007302 */ /* 0x000e700000000000 */
[----:B------:R2:W3:Y:S01]  /*2ce0*/  F2I.TRUNC.NTZ R2, R3 ;  /* 0x0000000300027305 */ /* 0x0004e2000020f100 */
[----:B0-----:R-:W-:-:S04]  /*2cf0*/  FFMA R6, -R4, R9, 1 ;  /* 0x3f80000004067423 */ /* 0x001fc80000000109 */
[----:B------:R-:W-:-:S04]  /*2d00*/  FFMA R16, R9, R6, R9 ;  /* 0x0000000609107223 */ /* 0x000fc80000000009 */
[----:B------:R-:W-:-:S04]  /*2d10*/  FFMA R9, R0, R16, RZ ;  /* 0x0000001000097223 */ /* 0x000fc800000000ff */
[----:B------:R-:W-:-:S04]  /*2d20*/  FFMA R6, -R4, R9, R0 ;  /* 0x0000000904067223 */ /* 0x000fc80000000100 */
[----:B------:R-:W-:Y:S01]  /*2d30*/  FFMA R6, R16, R6, R9 ;  /* 0x0000000610067223 */ /* 0x000fe20000000009 */
[----:B-123--:R-:W-:Y:S06]  /*2d40*/  @!P0 BRA `(.L_x_24) ;  /* 0x0000000000108947 */ /* 0x00efec0003800000 */
[----:B------:R-:W-:Y:S01]  /*2d50*/  IMAD.MOV.U32 R3, RZ, RZ, R0 ;  /* 0x000000ffff037224 */ /* 0x000fe200078e0000 */
[----:B------:R-:W-:-:S07]  /*2d60*/  MOV R6, 0x2d80 ;  /* 0x00002d8000067802 */ /* 0x000fce0000000f00 */
[----:B------:R-:W-:Y:S05]  /*2d70*/  CALL.REL.NOINC `($__internal_1_$__cuda_sm3x_div_rn_noftz_f32_slowpath) ;  /* 0x0000000400c47944 */ /* 0x000fea0003c00000 */
[----:B------:R-:W-:-:S07]  /*2d80*/  MOV R6, R3 ;  /* 0x0000000300067202 */ /* 0x000fce0000000f00 */
.L_x_24:
[----:B------:R-:W-:Y:S05]  /*2d90*/  BSYNC.RECONVERGENT B0 ;  /* 0x0000000000007941 */ /* 0x000fea0003800200 */
.L_x_23:
[----:B------:R-:W0:Y:S01]  /*2da0*/  F2I.TRUNC.NTZ R3, R6 ;  /* 0x0000000600037305 */ /* 0x000e22000020f100 */
[C---:B------:R-:W-:Y:S01]  /*2db0*/  ISETP.GE.AND P1, PT, R13.reuse, UR8, PT ;  /* 0x000000080d007c0c */ /* 0x040fe2000bf26270 */
[----:B------:R-:W-:Y:S01]  /*2dc0*/  BSSY.RECONVERGENT B0, `(.L_x_25) ;  /* 0x000000d000007945 */ /* 0x000fe20003800200 */
[C---:B------:R-:W-:Y:S02]  /*2dd0*/  ISETP.GE.AND P2, PT, R2.reuse, UR9, PT ;  /* 0x0000000902007c0c */ /* 0x040fe4000bf46270 */
[----:B------:R-:W-:Y:S02]  /*2de0*/  ISETP.GT.AND P1, PT, R13, -0x1, !P1 ;  /* 0xffffffff0d00780c */ /* 0x000fe40004f24270 */
[----:B------:R-:W-:Y:S02]  /*2df0*/  ISETP.GT.AND P2, PT, R2, -0x1, !P2 ;  /* 0xffffffff0200780c */ /* 0x000fe40005744270 */
[----:B0-----:R-:W-:-:S04]  /*2e00*/  ISETP.GE.AND P0, PT, R3, UR5, PT ;  /* 0x0000000503007c0c */ /* 0x001fc8000bf06270 */
[----:B------:R-:W-:-:S04]  /*2e10*/  ISETP.GT.AND P0, PT, R3, -0x1, !P0 ;  /* 0xffffffff0300780c */ /* 0x000fc80004704270 */
[----:B------:R-:W-:-:S13]  /*2e20*/  PLOP3.LUT P0, PT, P0, P1, P2, 0x80, 0x0 ;  /* 0x000000000000781c */ /* 0x000fda0000703020 */
[----:B------:R-:W-:Y:S05]  /*2e30*/  @!P0 BRA `(.L_x_26) ;  /* 0x0000000000148947 */ /* 0x000fea0003800000 */
[----:B------:R-:W-:Y:S02]  /*2e40*/  IMAD R2, R13, UR9, R2 ;  /* 0x000000090d027c24 */ /* 0x000fe4000f8e0202 */
[----:B------:R-:W-:Y:S02]  /*2e50*/  IMAD.MOV.U32 R9, RZ, RZ, 0x1 ;  /* 0x00000001ff097424 */ /* 0x000fe400078e00ff */
[----:B------:R-:W-:-:S04]  /*2e60*/  IMAD R3, R2, UR5, R3 ;  /* 0x0000000502037c24 */ /* 0x000fc8000f8e0203 */
[----:B------:R-:W-:-:S05]  /*2e70*/  IMAD.WIDE R2, R3, 0x4, R14 ;  /* 0x0000000403027825 */ /* 0x000fca00078e020e */
[----:B------:R0:W-:Y:S02]  /*2e80*/  REDG.E.ADD.STRONG.GPU desc[UR6][R2.64], R9 ;  /* 0x000000090200798e */ /* 0x0001e4000c12e106 */
.L_x_26:
[----:B------:R-:W-:Y:S05]  /*2e90*/  BSYNC.RECONVERGENT B0 ;  /* 0x0000000000007941 */ /* 0x000fea0003800200 */
.L_x_25:
[----:B------:R-:W-:Y:S05]  /*2ea0*/  @!P3 BRA `(.L_x_27) ;  /* 0xfffffffc0000b947 */ /* 0x000fea000383ffff */
[----:B------:R-:W-:Y:S05]  /*2eb0*/  EXIT ;  /* 0x000000000000794d */ /* 0x000fea0003800000 */
        .weak           $__internal_0_$__cuda_sm20_div_rn_f64_full
        .type           $__internal_0_$__cuda_sm20_div_rn_f64_full,@function
        .size           $__internal_0_$__cuda_sm20_div_rn_f64_full,($__internal_1_$__cuda_sm3x_div_rn_noftz_f32_slowpath - $__internal_0_$__cuda_sm20_div_rn_f64_full)
$__internal_0_$__cuda_sm20_div_rn_f64_full:
[C---:B------:R-:W-:Y:S01]  /*2ec0*/  FSETP.GEU.AND P0, PT, |R9|.reuse, 1.469367938527859385e-39, PT ;  /* 0x001000000900780b */ /* 0x040fe20003f0e200 */
[----:B------:R-:W-:Y:S01]  /*2ed0*/  IMAD.MOV.U32 R16, RZ, RZ, 0x1 ;  /* 0x00000001ff107424 */ /* 0x000fe200078e00ff */
[----:B------:R-:W-:Y:S01]  /*2ee0*/  LOP3.LUT R6, R9, 0x800fffff, RZ, 0xc0, !PT ;  /* 0x800fffff09067812 */ /* 0x000fe200078ec0ff */
[----:B------:R-:W-:Y:S01]  /*2ef0*/  BSSY.RECONVERGENT B1, `(.L_x_28) ;  /* 0x0000054000017945 */ /* 0x000fe20003800200 */
[C---:B------:R-:W-:Y:S02]  /*2f00*/  FSETP.GEU.AND P2, PT, |R15|.reuse, 1.469367938527859385e-39, PT ;  /* 0x001000000f00780b */ /* 0x040fe40003f4e200 */
[----:B------:R-:W-:Y:S01]  /*2f10*/  LOP3.LUT R7, R6, 0x3ff00000, RZ, 0xfc, !PT ;  /* 0x3ff0000006077812 */ /* 0x000fe200078efcff */
[----:B------:R-:W-:Y:S01]  /*2f20*/  IMAD.MOV.U32 R6, RZ, RZ, R8 ;  /* 0x000000ffff067224 */ /* 0x000fe200078e0008 */
[----:B------:R-:W-:Y:S02]  /*2f30*/  LOP3.LUT R11, R15, 0x7ff00000, RZ, 0xc0, !PT ;  /* 0x7ff000000f0b7812 */ /* 0x000fe400078ec0ff */
[----:B------:R-:W-:-:S03]  /*2f40*/  LOP3.LUT R26, R9, 0x7ff00000, RZ, 0xc0, !PT ;  /* 0x7ff00000091a7812 */ /* 0x000fc600078ec0ff */
[----:B------:R-:W-:Y:S01]  /*2f50*/  @!P0 DMUL R6, R8, 8.98846567431157953865e+307 ;  /* 0x7fe0000008068828 */ /* 0x000fe20000000000 */
[----:B------:R-:W-:-:S03]  /*2f60*/  ISETP.GE.U32.AND P1, PT, R11, R26, PT ;  /* 0x0000001a0b00720c */ /* 0x000fc60003f26070 */
[----:B------:R-:W-:Y:S02]  /*2f70*/  @!P2 LOP3.LUT R18, R9, 0x7ff00000, RZ, 0xc0, !PT ;  /* 0x7ff000000912a812 */ /* 0x000fe400078ec0ff */
[----:B------:R-:W0:Y:S02]  /*2f80*/  MUFU.RCP64H R17, R7 ;  /* 0x0000000700117308 */ /* 0x000e240000001800 */
[----:B------:R-:W-:Y:S01]  /*2f90*/  @!P2 ISETP.GE.U32.AND P3, PT, R11, R18, PT ;  /* 0x000000120b00a20c */ /* 0x000fe20003f66070 */
[----:B------:R-:W-:Y:S01]  /*2fa0*/  IMAD.MOV.U32 R18, RZ, RZ, 0x1ca00000 ;  /* 0x1ca00000ff127424 */ /* 0x000fe200078e00ff */
[----:B------:R-:W-:-:S04]  /*2fb0*/  @!P0 LOP3.LUT R26, R7, 0x7ff00000, RZ, 0xc0, !PT ;  /* 0x7ff00000071a8812 */ /* 0x000fc800078ec0ff */
[----:B------:R-:W-:-:S04]  /*2fc0*/  @!P2 SEL R21, R18, 0x63400000, !P3 ;  /* 0x634000001215a807 */ /* 0x000fc80005800000 */
[----:B------:R-:W-:-:S04]  /*2fd0*/  @!P2 LOP3.LUT R24, R21, 0x80000000, R15, 0xf8, !PT ;  /* 0x800000001518a812 */ /* 0x000fc800078ef80f */
[----:B------:R-:W-:Y:S01]  /*2fe0*/  @!P2 LOP3.LUT R25, R24, 0x100000, RZ, 0xfc, !PT ;  /* 0x001000001819a812 */ /* 0x000fe200078efcff */
[----:B0-----:R-:W-:Y:S01]  /*2ff0*/  DFMA R22, R16, -R6, 1 ;  /* 0x3ff000001016742b */ /* 0x001fe20000000806 */
[----:B------:R-:W-:-:S07]  /*3000*/  @!P2 IMAD.MOV.U32 R24, RZ, RZ, RZ ;  /* 0x000000ffff18a224 */ /* 0x000fce00078e00ff */
[----:B------:R-:W-:-:S08]  /*3010*/  DFMA R22, R22, R22, R22 ;  /* 0x000000161616722b */ /* 0x000fd00000000016 */
[----:B------:R-:W-:Y:S01]  /*3020*/  DFMA R22, R16, R22, R16 ;  /* 0x000000161016722b */ /* 0x000fe20000000010 */
[----:B------:R-:W-:Y:S01]  /*3030*/  SEL R17, R18, 0x63400000, !P1 ;  /* 0x6340000012117807 */ /* 0x000fe20004800000 */
[----:B------:R-:W-:-:S03]  /*3040*/  IMAD.MOV.U32 R16, RZ, RZ, R14 ;  /* 0x000000ffff107224 */ /* 0x000fc600078e000e */
[----:B------:R-:W-:-:S03]  /*3050*/  LOP3.LUT R17, R17, 0x800fffff, R15, 0xf8, !PT ;  /* 0x800fffff11117812 */ /* 0x000fc600078ef80f */
[----:B------:R-:W-:-:S03]  /*3060*/  DFMA R20, R22, -R6, 1 ;  /* 0x3ff000001614742b */ /* 0x000fc60000000806 */
[----:B------:R-:W-:-:S05]  /*3070*/  @!P2 DFMA R16, R16, 2, -R24 ;  /* 0x400000001010a82b */ /* 0x000fca0000000818 */
[----:B------:R-:W-:-:S08]  /*3080*/  DFMA R20, R22, R20, R22 ;  /* 0x000000141614722b */ /* 0x000fd00000000016 */
[----:B------:R-:W-:-:S08]  /*3090*/  DMUL R22, R20, R16 ;  /* 0x0000001014167228 */ /* 0x000fd00000000000 */
[----:B------:R-:W-:-:S08]  /*30a0*/  DFMA R24, R22, -R6, R16 ;  /* 0x800000061618722b */ /* 0x000fd00000000010 */
[----:B------:R-:W-:Y:S01]  /*30b0*/  DFMA R24, R20, R24, R22 ;  /* 0x000000181418722b */ /* 0x000fe20000000016 */
[----:B------:R-:W-:Y:S01]  /*30c0*/  IMAD.MOV.U32 R23, RZ, RZ, R11 ;  /* 0x000000ffff177224 */ /* 0x000fe200078e000b */
[----:B------:R-:W-:Y:S01]  /*30d0*/  @!P2 LOP3.LUT R23, R17, 0x7ff00000, RZ, 0xc0, !PT ;  /* 0x7ff000001117a812 */ /* 0x000fe200078ec0ff */
[----:B------:R-:W-:-:S04]  /*30e0*/  VIADD R21, R26, 0xffffffff ;  /* 0xffffffff1a157836 */ /* 0x000fc80000000000 */
[----:B------:R-:W-:-:S05]  /*30f0*/  VIADD R20, R23, 0xffffffff ;  /* 0xffffffff17147836 */ /* 0x000fca0000000000 */
[----:B------:R-:W-:-:S04]  /*3100*/  ISETP.GT.U32.AND P0, PT, R20, 0x7feffffe, PT ;  /* 0x7feffffe1400780c */ /* 0x000fc80003f04070 */
[----:B------:R-:W-:-:S13]  /*3110*/  ISETP.GT.U32.OR P0, PT, R21, 0x7feffffe, P0 ;  /* 0x7feffffe1500780c */ /* 0x000fda0000704470 */
[----:B------:R-:W-:Y:S05]  /*3120*/  @P0 BRA `(.L_x_29) ;  /* 0x00000000006c0947 */ /* 0x000fea0003800000 */
[----:B------:R-:W-:-:S04]  /*3130*/  LOP3.LUT R20, R9, 0x7ff00000, RZ, 0xc0, !PT ;  /* 0x7ff0000009147812 */ /* 0x000fc800078ec0ff */
[CC--:B------:R-:W-:Y:S02]  /*3140*/  VIADDMNMX R14, R11.reuse, -R20.reuse, 0xb9600000, !PT ;  /* 0xb96000000b0e7446 */ /* 0x0c0fe40007800914 */
[----:B------:R-:W-:Y:S02]  /*3150*/  ISETP.GE.U32.AND P0, PT, R11, R20, PT ;  /* 0x000000140b00720c */ /* 0x000fe40003f06070 */
[----:B------:R-:W-:Y:S01]  /*3160*/  VIMNMX R11, PT, PT, R14, 0x46a00000, PT ;  /* 0x46a000000e0b7848 */ /* 0x000fe20003fe0100 */
[----:B------:R-:W-:Y:S01]  /*3170*/  IMAD.MOV.U32 R14, RZ, RZ, RZ ;  /* 0x000000ffff0e7224 */ /* 0x000fe200078e00ff */
[----:B------:R-:W-:-:S04]  /*3180*/  SEL R18, R18, 0x63400000, !P0 ;  /* 0x6340000012127807 */ /* 0x000fc80004000000 */
[----:B------:R-:W-:-:S05]  /*3190*/  IADD3 R11, PT, PT, -R18, R11, RZ ;  /* 0x0000000b120b7210 */ /* 0x000fca0007ffe1ff */
[----:B------:R-:W-:-:S06]  /*31a0*/  VIADD R15, R11, 0x7fe00000 ;  /* 0x7fe000000b0f7836 */ /* 0x000fcc0000000000 */
[----:B------:R-:W-:-:S10]  /*31b0*/  DMUL R20, R24, R14 ;  /* 0x0000000e18147228 */ /* 0x000fd40000000000 */
[----:B------:R-:W-:-:S13]  /*31c0*/  FSETP.GTU.AND P0, PT, |R21|, 1.469367938527859385e-39, PT ;  /* 0x001000001500780b */ /* 0x000fda0003f0c200 */
[----:B------:R-:W-:Y:S05]  /*31d0*/  @P0 BRA `(.L_x_30) ;  /* 0x0000000000940947 */ /* 0x000fea0003800000 */
[----:B------:R-:W-:Y:S01]  /*31e0*/  DFMA R6, R24, -R6, R16 ;  /* 0x800000061806722b */ /* 0x000fe20000000010 */
[----:B------:R-:W-:-:S09]  /*31f0*/  IMAD.MOV.U32 R14, RZ, RZ, RZ ;  /* 0x000000ffff0e7224 */ /* 0x000fd200078e00ff */
[C---:B------:R-:W-:Y:S02]  /*3200*/  FSETP.NEU.AND P0, PT, R7.reuse, RZ, PT ;  /* 0x000000ff0700720b */ /* 0x040fe40003f0d000 */
[----:B------:R-:W-:-:S04]  /*3210*/  LOP3.LUT R9, R7, 0x80000000, R9, 0x48, !PT ;  /* 0x8000000007097812 */ /* 0x000fc800078e4809 */
[----:B------:R-:W-:-:S07]  /*3220*/  LOP3.LUT R15, R9, R15, RZ, 0xfc, !PT ;  /* 0x0000000f090f7212 */ /* 0x000fce00078efcff */
[----:B------:R-:W-:Y:S05]  /*3230*/  @!P0 BRA `(.L_x_30) ;  /* 0x00000000007c8947 */ /* 0x000fea0003800000 */
[----:B------:R-:W-:Y:S01]  /*3240*/  IMAD.MOV R7, RZ, RZ, -R11 ;  /* 0x000000ffff077224 */ /* 0x000fe200078e0a0b */
[----:B------:R-:W-:Y:S01]  /*3250*/  DMUL.RP R14, R24, R14 ;  /* 0x0000000e180e7228 */ /* 0x000fe20000008000 */
[----:B------:R-:W-:Y:S01]  /*3260*/  IMAD.MOV.U32 R6, RZ, RZ, RZ ;  /* 0x000000ffff067224 */ /* 0x000fe200078e00ff */
[----:B------:R-:W-:-:S05]  /*3270*/  IADD3 R11, PT, PT, -R11, -0x43300000, RZ ;  /* 0xbcd000000b0b7810 */ /* 0x000fca0007ffe1ff */
[----:B------:R-:W-:-:S03]  /*3280*/  DFMA R6, R20, -R6, R24 ;  /* 0x800000061406722b */ /* 0x000fc60000000018 */
[----:B------:R-:W-:-:S07]  /*3290*/  LOP3.LUT R9, R15, R9, RZ, 0x3c, !PT ;  /* 0x000000090f097212 */ /* 0x000fce00078e3cff */
[----:B------:R-:W-:-:S04]  /*32a0*/  FSETP.NEU.AND P0, PT, |R7|, R11, PT ;  /* 0x0000000b0700720b */ /* 0x000fc80003f0d200 */
[----:B------:R-:W-:Y:S02]  /*32b0*/  FSEL R20, R14, R20, !P0 ;  /* 0x000000140e147208 */ /* 0x000fe40004000000 */
[----:B------:R-:W-:Y:S01]  /*32c0*/  FSEL R21, R9, R21, !P0 ;  /* 0x0000001509157208 */ /* 0x000fe20004000000 */
[----:B------:R-:W-:Y:S06]  /*32d0*/  BRA `(.L_x_30) ;  /* 0x0000000000547947 */ /* 0x000fec0003800000 */
.L_x_29:
[----:B------:R-:W-:-:S14]  /*32e0*/  DSETP.NAN.AND P0, PT, R14, R14, PT ;  /* 0x0000000e0e00722a */ /* 0x000fdc0003f08000 */
[----:B------:R-:W-:Y:S05]  /*32f0*/  @P0 BRA `(.L_x_31) ;  /* 0x0000000000440947 */ /* 0x000fea0003800000 */
[----:B------:R-:W-:-:S14]  /*3300*/  DSETP.NAN.AND P0, PT, R8, R8, PT ;  /* 0x000000080800722a */ /* 0x000fdc0003f08000 */
[----:B------:R-:W-:Y:S05]  /*3310*/  @P0 BRA `(.L_x_32) ;  /* 0x0000000000300947 */ /* 0x000fea0003800000 */
[----:B------:R-:W-:Y:S01]  /*3320*/  ISETP.NE.AND P0, PT, R23, R26, PT ;  /* 0x0000001a1700720c */ /* 0x000fe20003f05270 */
[----:B------:R-:W-:Y:S02]  /*3330*/  IMAD.MOV.U32 R20, RZ, RZ, 0x0 ;  /* 0x00000000ff147424 */ /* 0x000fe400078e00ff */
[----:B------:R-:W-:-:S10]  /*3340*/  IMAD.MOV.U32 R21, RZ, RZ, -0x80000 ;  /* 0xfff80000ff157424 */ /* 0x000fd400078e00ff */
[----:B------:R-:W-:Y:S05]  /*3350*/  @!P0 BRA `(.L_x_30) ;  /* 0x0000000000348947 */ /* 0x000fea0003800000 */
[----:B------:R-:W-:Y:S02]  /*3360*/  ISETP.NE.AND P0, PT, R23, 0x7ff00000, PT ;  /* 0x7ff000001700780c */ /* 0x000fe40003f05270 */
[----:B------:R-:W-:Y:S02]  /*3370*/  LOP3.LUT R21, R15, 0x80000000, R9, 0x48, !PT ;  /* 0x800000000f157812 */ /* 0x000fe400078e4809 */
[----:B------:R-:W-:-:S13]  /*3380*/  ISETP.EQ.OR P0, PT, R26, RZ, !P0 ;  /* 0x000000ff1a00720c */ /* 0x000fda0004702670 */
[----:B------:R-:W-:Y:S01]  /*3390*/  @P0 LOP3.LUT R6, R21, 0x7ff00000, RZ, 0xfc, !PT ;  /* 0x7ff0000015060812 */ /* 0x000fe200078efcff */
[----:B------:R-:W-:Y:S01]  /*33a0*/  @!P0 IMAD.MOV.U32 R20, RZ, RZ, RZ ;  /* 0x000000ffff148224 */ /* 0x000fe200078e00ff */
[----:B------:R-:W-:-:S03]  /*33b0*/  @P0 MOV R20, RZ ;  /* 0x000000ff00140202 */ /* 0x000fc60000000f00 */
[----:B------:R-:W-:Y:S01]  /*33c0*/  @P0 IMAD.MOV.U32 R21, RZ, RZ, R6 ;  /* 0x000000ffff150224 */ /* 0x000fe200078e0006 */
[----:B------:R-:W-:Y:S06]  /*33d0*/  BRA `(.L_x_30) ;  /* 0x0000000000147947 */ /* 0x000fec0003800000 */
.L_x_32:
[----:B------:R-:W-:Y:S01]  /*33e0*/  LOP3.LUT R21, R9, 0x80000, RZ, 0xfc, !PT ;  /* 0x0008000009157812 */ /* 0x000fe200078efcff */
[----:B------:R-:W-:Y:S01]  /*33f0*/  IMAD.MOV.U32 R20, RZ, RZ, R8 ;  /* 0x000000ffff147224 */ /* 0x000fe200078e0008 */
[----:B------:R-:W-:Y:S06]  /*3400*/  BRA `(.L_x_30) ;  /* 0x0000000000087947 */ /* 0x000fec0003800000 */
.L_x_31:
[----:B------:R-:W-:Y:S01]  /*3410*/  LOP3.LUT R21, R15, 0x80000, RZ, 0xfc, !PT ;  /* 0x000800000f157812 */ /* 0x000fe200078efcff */
[----:B------:R-:W-:-:S07]  /*3420*/  IMAD.MOV.U32 R20, RZ, RZ, R14 ;  /* 0x000000ffff147224 */ /* 0x000fce00078e000e */
.L_x_30:
[----:B------:R-:W-:Y:S05]  /*3430*/  BSYNC.RECONVERGENT B1 ;  /* 0x0000000000017941 */ /* 0x000fea0003800200 */
.L_x_28:
[----:B------:R-:W-:Y:S02]  /*3440*/  IMAD.MOV.U32 R6, RZ, RZ, R4 ;  /* 0x000000ffff067224 */ /* 0x000fe400078e0004 */
[----:B------:R-:W-:Y:S02]  /*3450*/  IMAD.MOV.U32 R7, RZ, RZ, 0x0 ;  /* 0x00000000ff077424 */ /* 0x000fe400078e00ff */
[----:B------:R-:W-:Y:S02]  /*3460*/  IMAD.MOV.U32 R14, RZ, RZ, R20 ;  /* 0x000000ffff0e7224 */ /* 0x000fe400078e0014 */
[----:B------:R-:W-:Y:S01]  /*3470*/  IMAD.MOV.U32 R15, RZ, RZ, R21 ;  /* 0x000000ffff0f7224 */ /* 0x000fe200078e0015 */
[----:B------:R-:W-:Y:S06]  /*3480*/  RET.REL.NODEC R6 `(process_image) ;  /* 0xffffffc806dc7950 */ /* 0x000fec0003c3ffff */
        .weak           $__internal_1_$__cuda_sm3x_div_rn_noftz_f32_slowpath
        .type           $__internal_1_$__cuda_sm3x_div_rn_noftz_f32_slowpath,@function
        .size           $__internal_1_$__cuda_sm3x_div_rn_noftz_f32_slowpath,(.L_x_46 - $__internal_1_$__cuda_sm3x_div_rn_noftz_f32_slowpath)
$__internal_1_$__cuda_sm3x_div_rn_noftz_f32_slowpath:
[--C-:B------:R-:W-:Y:S01]  /*3490*/  SHF.R.U32.HI R9, RZ, 0x17, R4.reuse ;  /* 0x00000017ff097819 */ /* 0x100fe20000011604 */
[----:B------:R-:W-:Y:S01]  /*34a0*/  BSSY.RECONVERGENT B1, `(.L_x_33) ;  /* 0x0000063000017945 */ /* 0x000fe20003800200 */
[----:B------:R-:W-:Y:S01]  /*34b0*/  SHF.R.U32.HI R16, RZ, 0x17, R3 ;  /* 0x00000017ff107819 */ /* 0x000fe20000011603 */
[----:B------:R-:W-:Y:S01]  /*34c0*/  IMAD.MOV.U32 R22, RZ, RZ, R4 ;  /* 0x000000ffff167224 */ /* 0x000fe200078e0004 */
[----:B------:R-:W-:Y:S02]  /*34d0*/  LOP3.LUT R9, R9, 0xff, RZ, 0xc0, !PT ;  /* 0x000000ff09097812 */ /* 0x000fe400078ec0ff */
[----:B------:R-:W-:-:S03]  /*34e0*/  LOP3.LUT R16, R16, 0xff, RZ, 0xc0, !PT ;  /* 0x000000ff10107812 */ /* 0x000fc600078ec0ff */
[----:B------:R-:W-:Y:S01]  /*34f0*/  VIADD R18, R9, 0xffffffff ;  /* 0xffffffff09127836 */ /* 0x000fe20000000000 */
[----:B------:R-:W-:-:S04]  /*3500*/  IADD3 R20, PT, PT, R16, -0x1, RZ ;  /* 0xffffffff10147810 */ /* 0x000fc80007ffe0ff */
[----:B------:R-:W-:-:S04]  /*3510*/  ISETP.GT.U32.AND P0, PT, R18, 0xfd, PT ;  /* 0x000000fd1200780c */ /* 0x000fc80003f04070 */
[----:B------:R-:W-:-:S13]  /*3520*/  ISETP.GT.U32.OR P0, PT, R20, 0xfd, P0 ;  /* 0x000000fd1400780c */ /* 0x000fda0000704470 */
[----:B------:R-:W-:Y:S01]  /*3530*/  @!P0 IMAD.MOV.U32 R11, RZ, RZ, RZ ;  /* 0x000000ffff0b8224 */ /* 0x000fe200078e00ff */
[----:B------:R-:W-:Y:S06]  /*3540*/  @!P0 BRA `(.L_x_34) ;  /* 0x00000000005c8947 */ /* 0x000fec0003800000 */
[----:B------:R-:W-:Y:S02]  /*3550*/  FSETP.GTU.FTZ.AND P0, PT, |R3|, +INF , PT ;  /* 0x7f8000000300780b */ /* 0x000fe40003f1c200 */
[----:B------:R-:W-:-:S04]  /*3560*/  FSETP.GTU.FTZ.AND P1, PT, |R4|, +INF , PT ;  /* 0x7f8000000400780b */ /* 0x000fc80003f3c200 */
[----:B------:R-:W-:-:S13]  /*3570*/  PLOP3.LUT P0, PT, P0, P1, PT, 0xf8, 0x8f ;  /* 0x00000000008f781c */ /* 0x000fda0000703f70 */
[----:B------:R-:W-:Y:S05]  /*3580*/  @P0 BRA `(.L_x_35) ;  /* 0x00000004004c0947 */ /* 0x000fea0003800000 */
[----:B------:R-:W-:-:S13]  /*3590*/  LOP3.LUT P0, RZ, R22, 0x7fffffff, R3, 0xc8, !PT ;  /* 0x7fffffff16ff7812 */ /* 0x000fda000780c803 */
[----:B------:R-:W-:Y:S05]  /*35a0*/  @!P0 BRA `(.L_x_36) ;  /* 0x00000004003c8947 */ /* 0x000fea0003800000 */
[C---:B------:R-:W-:Y:S02]  /*35b0*/  FSETP.NEU.FTZ.AND P2, PT, |R3|.reuse, +INF , PT ;  /* 0x7f8000000300780b */ /* 0x040fe40003f5d200 */
[----:B------:R-:W-:Y:S02]  /*35c0*/  FSETP.NEU.FTZ.AND P1, PT, |R4|, +INF , PT ;  /* 0x7f8000000400780b */ /* 0x000fe40003f3d200 */
[----:B------:R-:W-:-:S11]  /*35d0*/  FSETP.NEU.FTZ.AND P0, PT, |R3|, +INF , PT ;  /* 0x7f8000000300780b */ /* 0x000fd60003f1d200 */
[----:B------:R-:W-:Y:S05]  /*35e0*/  @!P1 BRA !P2, `(.L_x_36) ;  /* 0x00000004002c9947 */ /* 0x000fea0005000000 */
[----:B------:R-:W-:-:S04]  /*35f0*/  LOP3.LUT P2, RZ, R3, 0x7fffffff, RZ, 0xc0, !PT ;  /* 0x7fffffff03ff7812 */ /* 0x000fc8000784c0ff */
[----:B------:R-:W-:-:S13]  /*3600*/  PLOP3.LUT P1, PT, P1, P2, PT, 0x2f, 0xf2 ;  /* 0x0000000000f2781c */ /* 0x000fda0000f24577 */
[----:B------:R-:W-:Y:S05]  /*3610*/  @P1 BRA `(.L_x_37) ;  /* 0x0000000400181947 */ /* 0x000fea0003800000 */
[----:B------:R-:W-:-:S04]  /*3620*/  LOP3.LUT P1, RZ, R22, 0x7fffffff, RZ, 0xc0, !PT ;  /* 0x7fffffff16ff7812 */ /* 0x000fc8000782c0ff */
[----:B------:R-:W-:-:S13]  /*3630*/  PLOP3.LUT P0, PT, P0, P1, PT, 0x2f, 0xf2 ;  /* 0x0000000000f2781c */ /* 0x000fda0000702577 */
[----:B------:R-:W-:Y:S05]  /*3640*/  @P0 BRA `(.L_x_38) ;  /* 0x0000000400000947 */ /* 0x000fea0003800000 */
[----:B------:R-:W-:Y:S02]  /*3650*/  ISETP.GE.AND P0, PT, R20, RZ, PT ;  /* 0x000000ff1400720c */ /* 0x000fe40003f06270 */
[----:B------:R-:W-:-:S11]  /*3660*/  ISETP.GE.AND P1, PT, R18, RZ, PT ;  /* 0x000000ff1200720c */ /* 0x000fd60003f26270 */
[----:B------:R-:W-:Y:S02]  /*3670*/  @P0 IMAD.MOV.U32 R11, RZ, RZ, RZ ;  /* 0x000000ffff0b0224 */ /* 0x000fe400078e00ff */
[----:B------:R-:W-:Y:S01]  /*3680*/  @!P0 FFMA R3, R3, 1.84467440737095516160e+19, RZ ;  /* 0x5f80000003038823 */ /* 0x000fe200000000ff */
[----:B------:R-:W-:Y:S02]  /*3690*/  @!P0 IMAD.MOV.U32 R11, RZ, RZ, -0x40 ;  /* 0xffffffc0ff0b8424 */ /* 0x000fe400078e00ff */
[----:B------:R-:W-:Y:S02]  /*36a0*/  @!P1 FFMA R22, R4, 1.84467440737095516160e+19, RZ ;  /* 0x5f80000004169823 */ /* 0x000fe400000000ff */
[----:B------:R-:W-:-:S07]  /*36b0*/  @!P1 VIADD R11, R11, 0x40 ;  /* 0x000000400b0b9836 */ /* 0x000fce0000000000 */
.L_x_34:
[----:B------:R-:W-:Y:S01]  /*36c0*/  LEA R23, R9, 0xc0800000, 0x17 ;  /* 0xc080000009177811 */ /* 0x000fe200078eb8ff */
[----:B------:R-:W-:Y:S01]  /*36d0*/  VIADD R16, R16, 0xffffff81 ;  /* 0xffffff8110107836 */ /* 0x000fe20000000000 */
[----:B------:R-:W-:Y:S03]  /*36e0*/  BSSY.RECONVERGENT B2, `(.L_x_39) ;  /* 0x0000035000027945 */ /* 0x000fe60003800200 */
[----:B------:R-:W-:Y:S02]  /*36f0*/  IMAD.IADD R23, R22, 0x1, -R23 ;  /* 0x0000000116177824 */ /* 0x000fe400078e0a17 */
[C---:B------:R-:W-:Y:S01]  /*3700*/  IMAD R3, R16.reuse, -0x800000, R3 ;  /* 0xff80000010037824 */ /* 0x040fe200078e0203 */
[----:B------:R-:W-:Y:S01]  /*3710*/  IADD3 R16, PT, PT, R16, 0x7f, -R9 ;  /* 0x0000007f10107810 */ /* 0x000fe20007ffe809 */
[----:B------:R-:W0:Y:S01]  /*3720*/  MUFU.RCP R21, R23 ;  /* 0x0000001700157308 */ /* 0x000e220000001000 */
[----:B------:R-:W-:-:S03]  /*3730*/  FADD.FTZ R18, -R23, -RZ ;  /* 0x800000ff17127221 */ /* 0x000fc60000010100 */
[----:B------:R-:W-:Y:S02]  /*3740*/  IMAD.IADD R16, R16, 0x1, R11 ;  /* 0x0000000110107824 */ /* 0x000fe400078e020b */
[----:B0-----:R-:W-:-:S04]  /*3750*/  FFMA R20, R21, R18, 1 ;  /* 0x3f80000015147423 */ /* 0x001fc80000000012 */
[----:B------:R-:W-:-:S04]  /*3760*/  FFMA R20, R21, R20, R21 ;  /* 0x0000001415147223 */ /* 0x000fc80000000015 */
[----:B------:R-:W-:-:S04]  /*3770*/  FFMA R21, R3, R20, RZ ;  /* 0x0000001403157223 */ /* 0x000fc800000000ff */
[----:B------:R-:W-:-:S04]  /*3780*/  FFMA R22, R18, R21, R3 ;  /* 0x0000001512167223 */ /* 0x000fc80000000003 */
[----:B------:R-:W-:-:S04]  /*3790*/  FFMA R21, R20, R22, R21 ;  /* 0x0000001614157223 */ /* 0x000fc80000000015 */
[----:B------:R-:W-:-:S04]  /*37a0*/  FFMA R18, R18, R21, R3 ;  /* 0x0000001512127223 */ /* 0x000fc80000000003 */
[----:B------:R-:W-:-:S05]  /*37b0*/  FFMA R3, R20, R18, R21 ;  /* 0x0000001214037223 */ /* 0x000fca0000000015 */
[----:B------:R-:W-:-:S04]  /*37c0*/  SHF.R.U32.HI R9, RZ, 0x17, R3 ;  /* 0x00000017ff097819 */ /* 0x000fc80000011603 */
[----:B------:R-:W-:-:S04]  /*37d0*/  LOP3.LUT R9, R9, 0xff, RZ, 0xc0, !PT ;  /* 0x000000ff09097812 */ /* 0x000fc800078ec0ff */
[----:B------:R-:W-:-:S05]  /*37e0*/  IADD3 R9, PT, PT, R9, R16, RZ ;  /* 0x0000001009097210 */ /* 0x000fca0007ffe0ff */
[----:B------:R-:W-:-:S05]  /*37f0*/  VIADD R11, R9, 0xffffffff ;  /* 0xffffffff090b7836 */ /* 0x000fca0000000000 */
[----:B------:R-:W-:-:S13]  /*3800*/  ISETP.GE.U32.AND P0, PT, R11, 0xfe, PT ;  /* 0x000000fe0b00780c */ /* 0x000fda0003f06070 */
[----:B------:R-:W-:Y:S05]  /*3810*/  @!P0 BRA `(.L_x_40) ;  /* 0x0000000000808947 */ /* 0x000fea0003800000 */
[----:B------:R-:W-:-:S13]  /*3820*/  ISETP.GT.AND P0, PT, R9, 0xfe, PT ;  /* 0x000000fe0900780c */ /* 0x000fda0003f04270 */
[----:B------:R-:W-:Y:S05]  /*3830*/  @P0 BRA `(.L_x_41) ;  /* 0x00000000006c0947 */ /* 0x000fea0003800000 */
[----:B------:R-:W-:-:S13]  /*3840*/  ISETP.GE.AND P0, PT, R9, 0x1, PT ;  /* 0x000000010900780c */ /* 0x000fda0003f06270 */
[----:B------:R-:W-:Y:S05]  /*3850*/  @P0 BRA `(.L_x_42) ;  /* 0x0000000000740947 */ /* 0x000fea0003800000 */
[----:B------:R-:W-:Y:S02]  /*3860*/  ISETP.GE.AND P0, PT, R9, -0x18, PT ;  /* 0xffffffe80900780c */ /* 0x000fe40003f06270 */
[----:B------:R-:W-:-:S11]  /*3870*/  LOP3.LUT R3, R3, 0x80000000, RZ, 0xc0, !PT ;  /* 0x8000000003037812 */ /* 0x000fd600078ec0ff */
[----:B------:R-:W-:Y:S05]  /*3880*/  @!P0 BRA `(.L_x_42) ;  /* 0x0000000000688947 */ /* 0x000fea0003800000 */
[CCC-:B------:R-:W-:Y:S01]  /*3890*/  FFMA.RZ R11, R20.reuse, R18.reuse, R21.reuse ;  /* 0x00000012140b7223 */ /* 0x1c0fe2000000c015 */
[CCC-:B------:R-:W-:Y:S01]  /*38a0*/  FFMA.RP R16, R20.reuse, R18.reuse, R21.reuse ;  /* 0x0000001214107223 */ /* 0x1c0fe20000008015 */
[----:B------:R-:W-:Y:S01]  /*38b0*/  FFMA.RM R21, R20, R18, R21 ;  /* 0x0000001214157223 */ /* 0x000fe20000004015 */
[C---:B------:R-:W-:Y:S01]  /*38c0*/  VIADD R18, R9.reuse, 0x20 ;  /* 0x0000002009127836 */ /* 0x040fe20000000000 */
[----:B------:R-:W-:Y:S02]  /*38d0*/  ISETP.NE.AND P2, PT, R9, RZ, PT ;  /* 0x000000ff0900720c */ /* 0x000fe40003f45270 */
[----:B------:R-:W-:Y:S02]  /*38e0*/  LOP3.LUT R11, R11, 0x7fffff, RZ, 0xc0, !PT ;  /* 0x007fffff0b0b7812 */ /* 0x000fe400078ec0ff */
[----:B------:R-:W-:Y:S01]  /*38f0*/  ISETP.NE.AND P1, PT, R9, RZ, PT ;  /* 0x000000ff0900720c */ /* 0x000fe20003f25270 */
[----:B------:R-:W-:Y:S01]  /*3900*/  IMAD.MOV R9, RZ, RZ, -R9 ;  /* 0x000000ffff097224 */ /* 0x000fe200078e0a09 */
[----:B------:R-:W-:-:S02]  /*3910*/  LOP3.LUT R11, R11, 0x800000, RZ, 0xfc, !PT ;  /* 0x008000000b0b7812 */ /* 0x000fc400078efcff */
[----:B------:R-:W-:Y:S02]  /*3920*/  FSETP.NEU.FTZ.AND P0, PT, R16, R21, PT ;  /* 0x000000151000720b */ /* 0x000fe40003f1d000 */
[----:B------:R-:W-:Y:S02]  /*3930*/  SHF.L.U32 R18, R11, R18, RZ ;  /* 0x000000120b127219 */ /* 0x000fe400000006ff */
[----:B------:R-:W-:Y:S02]  /*3940*/  SEL R16, R9, RZ, P2 ;  /* 0x000000ff09107207 */ /* 0x000fe40001000000 */
[----:B------:R-:W-:Y:S02]  /*3950*/  ISETP.NE.AND P1, PT, R18, RZ, P1 ;  /* 0x000000ff1200720c */ /* 0x000fe40000f25270 */
[----:B------:R-:W-:Y:S02]  /*3960*/  SHF.R.U32.HI R16, RZ, R16, R11 ;  /* 0x00000010ff107219 */ /* 0x000fe4000001160b */
[----:B------:R-:W-:-:S02]  /*3970*/  PLOP3.LUT P0, PT, P0, P1, PT, 0xf8, 0x8f ;  /* 0x00000000008f781c */ /* 0x000fc40000703f70 */
[----:B------:R-:W-:Y:S02]  /*3980*/  SHF.R.U32.HI R9, RZ, 0x1, R16 ;  /* 0x00000001ff097819 */ /* 0x000fe40000011610 */
[----:B------:R-:W-:-:S04]  /*3990*/  SEL R18, RZ, 0x1, !P0 ;  /* 0x00000001ff127807 */ /* 0x000fc80004000000 */
[----:B------:R-:W-:-:S04]  /*39a0*/  LOP3.LUT R11, R18, 0x1, R9, 0xf8, !PT ;  /* 0x00000001120b7812 */ /* 0x000fc800078ef809 */
[----:B------:R-:W-:-:S05]  /*39b0*/  LOP3.LUT R16, R11, R16, RZ, 0xc0, !PT ;  /* 0x000000100b107212 */ /* 0x000fca00078ec0ff */
[----:B------:R-:W-:-:S05]  /*39c0*/  IMAD.IADD R16, R9, 0x1, R16 ;  /* 0x0000000109107824 */ /* 0x000fca00078e0210 */
[----:B------:R-:W-:Y:S01]  /*39d0*/  LOP3.LUT R3, R16, R3, RZ, 0xfc, !PT ;  /* 0x0000000310037212 */ /* 0x000fe200078efcff */
[----:B------:R-:W-:Y:S06]  /*39e0*/  BRA `(.L_x_42) ;  /* 0x0000000000107947 */ /* 0x000fec0003800000 */
.L_x_41:
[----:B------:R-:W-:-:S04]  /*39f0*/  LOP3.LUT R3, R3, 0x80000000, RZ, 0xc0, !PT ;  /* 0x8000000003037812 */ /* 0x000fc800078ec0ff */
[----:B------:R-:W-:Y:S01]  /*3a00*/  LOP3.LUT R3, R3, 0x7f800000, RZ, 0xfc, !PT ;  /* 0x7f80000003037812 */ /* 0x000fe200078efcff */
[----:B------:R-:W-:Y:S06]  /*3a10*/  BRA `(.L_x_42) ;  /* 0x0000000000047947 */ /* 0x000fec0003800000 */
.L_x_40:
[----:B------:R-:W-:-:S07]  /*3a20*/  IMAD R3, R16, 0x800000, R3 ;  /* 0x0080000010037824 */ /* 0x000fce00078e0203 */
.L_x_42:
[----:B------:R-:W-:Y:S05]  /*3a30*/  BSYNC.RECONVERGENT B2 ;  /* 0x0000000000027941 */ /* 0x000fea0003800200 */
.L_x_39:
[----:B------:R-:W-:Y:S05]  /*3a40*/  BRA `(.L_x_43) ;  /* 0x0000000000207947 */ /* 0x000fea0003800000 */
.L_x_38:
[----:B------:R-:W-:-:S04]  /*3a50*/  LOP3.LUT R3, R22, 0x80000000, R3, 0x48, !PT ;  /* 0x8000000016037812 */ /* 0x000fc800078e4803 */
[----:B------:R-:W-:Y:S01]  /*3a60*/  LOP3.LUT R3, R3, 0x7f800000, RZ, 0xfc, !PT ;  /* 0x7f80000003037812 */ /* 0x000fe200078efcff */
[----:B------:R-:W-:Y:S06]  /*3a70*/  BRA `(.L_x_43) ;  /* 0x0000000000147947 */ /* 0x000fec0003800000 */
.L_x_37:
[----:B------:R-:W-:Y:S01]  /*3a80*/  LOP3.LUT R3, R22, 0x80000000, R3, 0x48, !PT ;  /* 0x8000000016037812 */ /* 0x000fe200078e4803 */
[----:B------:R-:W-:Y:S06]  /*3a90*/  BRA `(.L_x_43) ;  /* 0x00000000000c7947 */ /* 0x000fec0003800000 */
.L_x_36:
[----:B------:R-:W0:Y:S01]  /*3aa0*/  MUFU.RSQ R3, -QNAN ;  /* 0xffc0000000037908 */ /* 0x000e220000001400 */
[----:B------:R-:W-:Y:S05]  /*3ab0*/  BRA `(.L_x_43) ;  /* 0x0000000000047947 */ /* 0x000fea0003800000 */
.L_x_35:
[----:B------:R-:W-:-:S07]  /*3ac0*/  FADD.FTZ R3, R3, R4 ;  /* 0x0000000403037221 */ /* 0x000fce0000010000 */
.L_x_43:
[----:B------:R-:W-:Y:S05]  /*3ad0*/  BSYNC.RECONVERGENT B1 ;  /* 0x0000000000017941 */ /* 0x000fea0003800200 */
.L_x_33:
[----:B------:R-:W-:Y:S02]  /*3ae0*/  IMAD.MOV.U32 R20, RZ, RZ, R6 ;  /* 0x000000ffff147224 */ /* 0x000fe400078e0006 */
[----:B------:R-:W-:-:S04]  /*3af0*/  IMAD.MOV.U32 R21, RZ, RZ, 0x0 ;  /* 0x00000000ff157424 */ /* 0x000fc800078e00ff */
[----:B0-----:R-:W-:Y:S05]  /*3b00*/  RET.REL.NODEC R20 `(process_image) ;  /* 0xffffffc4143c7950 */ /* 0x001fea0003c3ffff */
.L_x_44:
[----:B------:R-:W-:-:S00]  /*3b10*/  BRA `(.L_x_44) ;  /* 0xfffffffc00fc7947 */ /* 0x000fc0000383ffff */
[----:B------:R-:W-:-:S00]  /*3b20*/  NOP ;  /* 0x0000000000007918 */ /* 0x000fc00000000000 */
        /* <DEDUP_REMOVED lines=13> */
.L_x_46:


//--------------------- .nv.global.init           --------------------------
	.section	.nv.global.init,"aw",@progbits
	.align	4
.nv.global.init:
	.type		__cudart_i2opi_f,@object
	.size		__cudart_i2opi_f,(.L_0 - __cudart_i2opi_f)
__cudart_i2opi_f:
        /*0000*/ 	.byte	0x41, 0x90, 0x43, 0x3c, 0x99, 0x95, 0x62, 0xdb, 0xc0, 0xdd, 0x34, 0xf5, 0xd1, 0x57, 0x27, 0xfc
        /*0010*/ 	.byte	0x29, 0x15, 0x44, 0x4e, 0x6e, 0x83, 0xf9, 0xa2
.L_0:


//--------------------- .nv.shared.reserved.0     --------------------------
	.section	.nv.shared.reserved.0,"aw",@nobits
	.weak		__nv_reservedSMEM_offset_0_alias
	.size		__nv_reservedSMEM_offset_0_alias, 0, 64
	.other		__nv_reservedSMEM_offset_0_alias,@"STO_CUDA_RESERVED_SHARED STV_DEFAULT"
__nv_reservedSMEM_offset_0_alias:
	.zero		0
	.zero		64


//--------------------- .nv.constant0.process_image --------------------------
	.section	.nv.constant0.process_image,"a",@progbits
	.sectionflags	@""
	.align	4
.nv.constant0.process_image:
	.zero		944


//--------------------- SYMBOLS --------------------------

	.type		.nv.reservedSmem.offset0,@object
	.size		.nv.reservedSmem.offset0,0x4
